// auto-generated by cutlass_sweep.conv — config: {"arch": "sm_100", "cluster_m": 2, "cluster_n": 1, "conv_kind": "dgrad", "dtype": "e4m3", "ndim": 2, "tile_k": 64, "tile_m": 64, "tile_n": 64}
#include "cutlass/cutlass.h"
#include "cute/tensor.hpp"
#include "cutlass/kernel_hardware_info.hpp"
#include "cutlass/conv/convolution.h"
#include "cutlass/conv/dispatch_policy.hpp"
#include "cutlass/conv/collective/collective_builder.hpp"
#include "cutlass/conv/kernel/conv_universal.hpp"
#include "cutlass/conv/device/conv_universal_adapter.hpp"
#include "cutlass/epilogue/collective/collective_builder.hpp"

using namespace cute;
using Elem = cutlass::float_e4m3_t;
using Acc  = float;
using LayoutAB = cutlass::layout::TensorNHWC;
using LayoutC  = cutlass::layout::TensorNHWC;
constexpr auto ConvOp = cutlass::conv::Operator::kDgrad;
using TileShape    = Shape<_64, _64, Shape<_64>>;
using ClusterShape = Shape<_2, _1, _1>;

using CollectiveEpilogue = typename cutlass::epilogue::collective::CollectiveBuilder<
    cutlass::arch::Sm100, cutlass::arch::OpClassTensorOp,
    TileShape, ClusterShape,
    cutlass::epilogue::collective::EpilogueTileAuto,
    Acc, Acc,
    Elem, LayoutC, 128 / cutlass::sizeof_bits<Elem>::value,
    Elem, LayoutC, 128 / cutlass::sizeof_bits<Elem>::value,
    cutlass::epilogue::collective::EpilogueScheduleAuto
  >::CollectiveOp;

using CollectiveMainloop = typename cutlass::conv::collective::CollectiveBuilder<
    cutlass::arch::Sm100, cutlass::arch::OpClassTensorOp, ConvOp,
    Elem, LayoutAB, 128 / cutlass::sizeof_bits<Elem>::value,
    Elem, LayoutAB, 128 / cutlass::sizeof_bits<Elem>::value,
    Acc,
    TileShape, ClusterShape,
    cutlass::conv::collective::StageCountAutoCarveout<
        static_cast<int>(sizeof(typename CollectiveEpilogue::SharedStorage))>,
    cutlass::conv::collective::KernelScheduleAuto
  >::CollectiveOp;

using ProblemShape = cutlass::conv::ConvProblemShape<
    ConvOp, CollectiveMainloop::DispatchPolicy::NumSpatialDimensions>;
using ConvKernel = cutlass::conv::kernel::ConvUniversal<
    ProblemShape, CollectiveMainloop, CollectiveEpilogue>;
using Conv = cutlass::conv::device::ConvUniversalAdapter<ConvKernel>;

auto* _anchor = &cutlass::device_kernel<ConvKernel>;


// ===== COMPILED SASS (sm_100a) =====

	.target	sm_100a

	.elftype	@"ET_EXEC"


//--------------------- .note.nv.tkinfo           --------------------------
	.section	.note.nv.tkinfo,"",@"SHT_NOTE"
	.sectionflags	@"SHF_NOTE_NV_TKINFO"
	.tkinfo
        /*0018*/ 	.word	0x00000002
        /*0030*/ 	.string	""
        /*0030*/ 	.string	"ptxas"
        /*0030*/ 	.string	"Cuda compilation tools, release 13.0, V13.0.88"
        /*0030*/ 	.string	"Build cuda_13.0.r13.0/compiler.36424714_0"
        /*0030*/ 	.string	"-arch sm_100a -m 64 "



//--------------------- .note.nv.cuinfo           --------------------------
	.section	.note.nv.cuinfo,"",@"SHT_NOTE"
	.sectionflags	@"SHF_NOTE_NV_CUINFO"
        /*0018*/ 	.short	0x0002
        /*001a*/ 	.short	0x0064
        /*001c*/ 	.short	0x0082
	.zero		2


//--------------------- .nv.info                  --------------------------
	.section	.nv.info,"",@"SHT_CUDA_INFO"
	.align	4


	//----- nvinfo : EIATTR_REGCOUNT
	.align		4
        /*0000*/ 	.byte	0x04, 0x2f
        /*0002*/ 	.short	(.L_19 - .L_18)
	.align		4
.L_18:
        /*0004*/ 	.word	index@(_ZN7cutlass13device_kernelINS_4conv6kernel13ConvUniversalINS1_16ConvProblemShapeILNS1_8OperatorE1ELi2EEENS1_10collective14CollectiveConvINS1_47MainloopSm100TmaUmmaWarpSpecializedImplicitGemmILS5_1ELi27ELi2ELi1ELi2EN4cute5tupleIJNSA_1CILi2EEENSC_ILi1EEESE_EEEEENSB_IJNSC_ILi64EEESH_NSB_IJSH_EEEEEENS_12float_e4m3_tESK_NSA_8TiledMMAINSA_8MMA_AtomIJNSA_10MMA_TraitsINSA_19SM100_MMA_F8F6F4_SSEJSK_SK_fSH_SH_NSA_17integral_constantINSA_4UMMA5MajorELSR_0EEENSP_ISR_LSR_1EEENSP_INSQ_7ScaleInELSU_0EEESV_EEEEEENSA_6LayoutINSB_IJSE_SE_SE_EEENSB_IJNSC_ILi0EEES10_S10_EEEEENSB_IJNSA_10UnderscoreES13_S13_EEEEENS7_6detail27Sm100ImplicitGemmTileTraitsINSA_20SM90_TMA_LOAD_IM2COLENSA_14ComposedLayoutINSA_7SwizzleILi2ELi4ELi3EEENSA_18smem_ptr_flag_bitsILi8EEENSY_INSB_IJNSC_ILi8EEESH_EEENSB_IJSH_SE_EEEEEEEvEENS17_INSA_23SM90_TMA_LOAD_MULTICASTENS19_IS1B_S1D_NSY_INSB_IJSH_S1E_EEENSB_IJSE_SH_EEEEEEEvEEEENS_8epilogue10collective18CollectiveEpilogueINS1R_23Sm100TmaWarpSpecializedILi1ELi1ELi32ELb0ELb0EEEJSJ_NSB_IJNSY_ISH_SE_EES1W_EEESK_NSB_IJNSB_IJlllEEESE_S10_EEESK_S1Z_NS1R_6fusion15FusionCallbacksIS1V_NS20_17LinearCombinationISK_fSK_fLNS_15FloatRoundStyleE2EEESJ_S1X_JEEENSA_5SM1004TMEM4LOAD26SM100_TMEM_LOAD_16dp32b32xES18_S1I_NSA_39AutoVectorizingCopyWithAssumedAlignmentILi128EEENSA_21SM90_TMA_STORE_IM2COLES1I_S2B_S2B_EEEvvEEEEvNT_6ParamsE)
        /*0008*/ 	.word	0x0000007c


	//----- nvinfo : EIATTR_FRAME_SIZE
	.align		4
.L_19:
        /*000c*/ 	.byte	0x04, 0x11
        /*000e*/ 	.short	(.L_21 - .L_20)
	.align		4
.L_20:
        /*0010*/ 	.word	index@($__internal_2_$__cuda_sm10x_tcgen05_guardrail_trap_unallocated_columns_being_dealloced)
        /*0014*/ 	.word	0x00000008


	//----- nvinfo : EIATTR_FRAME_SIZE
	.align		4
.L_21:
        /*0018*/ 	.byte	0x04, 0x11
        /*001a*/ 	.short	(.L_23 - .L_22)
	.align		4
.L_22:
        /*001c*/ 	.word	index@($__internal_1_$__cuda_sm10x_tcgen05_guardrail_trap_phase_invalid_during_alloc)
        /*0020*/ 	.word	0x00000008


	//----- nvinfo : EIATTR_FRAME_SIZE
	.align		4
.L_23:
        /*0024*/ 	.byte	0x04, 0x11
        /*0026*/ 	.short	(.L_25 - .L_24)
	.align		4
.L_24:
        /*0028*/ 	.word	index@($__internal_0_$__cuda_sm10x_tcgen05_guardrail_trap_col_being_dealloced_not_returned_by_alloc)
        /*002c*/ 	.word	0x00000008


	//----- nvinfo : EIATTR_FRAME_SIZE
	.align		4
.L_25:
        /*0030*/ 	.byte	0x04, 0x11
        /*0032*/ 	.short	(.L_27 - .L_26)
	.align		4
.L_26:
        /*0034*/ 	.word	index@(_ZN7cutlass13device_kernelINS_4conv6kernel13ConvUniversalINS1_16ConvProblemShapeILNS1_8OperatorE1ELi2EEENS1_10collective14CollectiveConvINS1_47MainloopSm100TmaUmmaWarpSpecializedImplicitGemmILS5_1ELi27ELi2ELi1ELi2EN4cute5tupleIJNSA_1CILi2EEENSC_ILi1EEESE_EEEEENSB_IJNSC_ILi64EEESH_NSB_IJSH_EEEEEENS_12float_e4m3_tESK_NSA_8TiledMMAINSA_8MMA_AtomIJNSA_10MMA_TraitsINSA_19SM100_MMA_F8F6F4_SSEJSK_SK_fSH_SH_NSA_17integral_constantINSA_4UMMA5MajorELSR_0EEENSP_ISR_LSR_1EEENSP_INSQ_7ScaleInELSU_0EEESV_EEEEEENSA_6LayoutINSB_IJSE_SE_SE_EEENSB_IJNSC_ILi0EEES10_S10_EEEEENSB_IJNSA_10UnderscoreES13_S13_EEEEENS7_6detail27Sm100ImplicitGemmTileTraitsINSA_20SM90_TMA_LOAD_IM2COLENSA_14ComposedLayoutINSA_7SwizzleILi2ELi4ELi3EEENSA_18smem_ptr_flag_bitsILi8EEENSY_INSB_IJNSC_ILi8EEESH_EEENSB_IJSH_SE_EEEEEEEvEENS17_INSA_23SM90_TMA_LOAD_MULTICASTENS19_IS1B_S1D_NSY_INSB_IJSH_S1E_EEENSB_IJSE_SH_EEEEEEEvEEEENS_8epilogue10collective18CollectiveEpilogueINS1R_23Sm100TmaWarpSpecializedILi1ELi1ELi32ELb0ELb0EEEJSJ_NSB_IJNSY_ISH_SE_EES1W_EEESK_NSB_IJNSB_IJlllEEESE_S10_EEESK_S1Z_NS1R_6fusion15FusionCallbacksIS1V_NS20_17LinearCombinationISK_fSK_fLNS_15FloatRoundStyleE2EEESJ_S1X_JEEENSA_5SM1004TMEM4LOAD26SM100_TMEM_LOAD_16dp32b32xES18_S1I_NSA_39AutoVectorizingCopyWithAssumedAlignmentILi128EEENSA_21SM90_TMA_STORE_IM2COLES1I_S2B_S2B_EEEvvEEEEvNT_6ParamsE)
        /*0038*/ 	.word	0x00000008


	//----- nvinfo : EIATTR_MIN_STACK_SIZE
	.align		4
.L_27:
        /*003c*/ 	.byte	0x04, 0x12
        /*003e*/ 	.short	(.L_29 - .L_28)
	.align		4
.L_28:
        /*0040*/ 	.word	index@(_ZN7cutlass13device_kernelINS_4conv6kernel13ConvUniversalINS1_16ConvProblemShapeILNS1_8OperatorE1ELi2EEENS1_10collective14CollectiveConvINS1_47MainloopSm100TmaUmmaWarpSpecializedImplicitGemmILS5_1ELi27ELi2ELi1ELi2EN4cute5tupleIJNSA_1CILi2EEENSC_ILi1EEESE_EEEEENSB_IJNSC_ILi64EEESH_NSB_IJSH_EEEEEENS_12float_e4m3_tESK_NSA_8TiledMMAINSA_8MMA_AtomIJNSA_10MMA_TraitsINSA_19SM100_MMA_F8F6F4_SSEJSK_SK_fSH_SH_NSA_17integral_constantINSA_4UMMA5MajorELSR_0EEENSP_ISR_LSR_1EEENSP_INSQ_7ScaleInELSU_0EEESV_EEEEEENSA_6LayoutINSB_IJSE_SE_SE_EEENSB_IJNSC_ILi0EEES10_S10_EEEEENSB_IJNSA_10UnderscoreES13_S13_EEEEENS7_6detail27Sm100ImplicitGemmTileTraitsINSA_20SM90_TMA_LOAD_IM2COLENSA_14ComposedLayoutINSA_7SwizzleILi2ELi4ELi3EEENSA_18smem_ptr_flag_bitsILi8EEENSY_INSB_IJNSC_ILi8EEESH_EEENSB_IJSH_SE_EEEEEEEvEENS17_INSA_23SM90_TMA_LOAD_MULTICASTENS19_IS1B_S1D_NSY_INSB_IJSH_S1E_EEENSB_IJSE_SH_EEEEEEEvEEEENS_8epilogue10collective18CollectiveEpilogueINS1R_23Sm100TmaWarpSpecializedILi1ELi1ELi32ELb0ELb0EEEJSJ_NSB_IJNSY_ISH_SE_EES1W_EEESK_NSB_IJNSB_IJlllEEESE_S10_EEESK_S1Z_NS1R_6fusion15FusionCallbacksIS1V_NS20_17LinearCombinationISK_fSK_fLNS_15FloatRoundStyleE2EEESJ_S1X_JEEENSA_5SM1004TMEM4LOAD26SM100_TMEM_LOAD_16dp32b32xES18_S1I_NSA_39AutoVectorizingCopyWithAssumedAlignmentILi128EEENSA_21SM90_TMA_STORE_IM2COLES1I_S2B_S2B_EEEvvEEEEvNT_6ParamsE)
        /*0044*/ 	.word	0x00000008
.L_29:


//--------------------- .nv.compat                --------------------------
	.section	.nv.compat,"",@"SHT_CUDA_COMPAT_INFO"
	.align	4
        /*0000*/ 	.byte	0x02, 0x09, 0x01, 0x00, 0x02, 0x02, 0x02, 0x00, 0x02, 0x05, 0x05, 0x00, 0x03, 0x07, 0x01, 0x01
        /*0010*/ 	.byte	0x02, 0x03, 0x01, 0x00, 0x02, 0x06, 0x01, 0x00, 0x04, 0x0b, 0x08, 0x00, 0x09, 0x00, 0x00, 0x00
        /*0020*/ 	.byte	0x00, 0x00, 0x00, 0x00


//--------------------- .nv.info._ZN7cutlass13device_kernelINS_4conv6kernel13ConvUniversalINS1_16ConvProblemShapeILNS1_8OperatorE1ELi2EEENS1_10collective14CollectiveConvINS1_47MainloopSm100TmaUmmaWarpSpecializedImplicitGemmILS5_1ELi27ELi2ELi1ELi2EN4cute5tupleIJNSA_1CILi2EEENSC_ILi1EEESE_EEEEENSB_IJNSC_ILi64EEESH_NSB_IJSH_EEEEEENS_12float_e4m3_tESK_NSA_8TiledMMAINSA_8MMA_AtomIJNSA_10MMA_TraitsINSA_19SM100_MMA_F8F6F4_SSEJSK_SK_fSH_SH_NSA_17integral_constantINSA_4UMMA5MajorELSR_0EEENSP_ISR_LSR_1EEENSP_INSQ_7ScaleInELSU_0EEESV_EEEEEENSA_6LayoutINSB_IJSE_SE_SE_EEENSB_IJNSC_ILi0EEES10_S10_EEEEENSB_IJNSA_10UnderscoreES13_S13_EEEEENS7_6detail27Sm100ImplicitGemmTileTraitsINSA_20SM90_TMA_LOAD_IM2COLENSA_14ComposedLayoutINSA_7SwizzleILi2ELi4ELi3EEENSA_18smem_ptr_flag_bitsILi8EEENSY_INSB_IJNSC_ILi8EEESH_EEENSB_IJSH_SE_EEEEEEEvEENS17_INSA_23SM90_TMA_LOAD_MULTICASTENS19_IS1B_S1D_NSY_INSB_IJSH_S1E_EEENSB_IJSE_SH_EEEEEEEvEEEENS_8epilogue10collective18CollectiveEpilogueINS1R_23Sm100TmaWarpSpecializedILi1ELi1ELi32ELb0ELb0EEEJSJ_NSB_IJNSY_ISH_SE_EES1W_EEESK_NSB_IJNSB_IJlllEEESE_S10_EEESK_S1Z_NS1R_6fusion15FusionCallbacksIS1V_NS20_17LinearCombinationISK_fSK_fLNS_15FloatRoundStyleE2EEESJ_S1X_JEEENSA_5SM1004TMEM4LOAD26SM100_TMEM_LOAD_16dp32b32xES18_S1I_NSA_39AutoVectorizingCopyWithAssumedAlignmentILi128EEENSA_21SM90_TMA_STORE_IM2COLES1I_S2B_S2B_EEEvvEEEEvNT_6ParamsE --------------------------
	.section	.nv.info._ZN7cutlass13device_kernelINS_4conv6kernel13ConvUniversalINS1_16ConvProblemShapeILNS1_8OperatorE1ELi2EEENS1_10collective14CollectiveConvINS1_47MainloopSm100TmaUmmaWarpSpecializedImplicitGemmILS5_1ELi27ELi2ELi1ELi2EN4cute5tupleIJNSA_1CILi2EEENSC_ILi1EEESE_EEEEENSB_IJNSC_ILi64EEESH_NSB_IJSH_EEEEEENS_12float_e4m3_tESK_NSA_8TiledMMAINSA_8MMA_AtomIJNSA_10MMA_TraitsINSA_19SM100_MMA_F8F6F4_SSEJSK_SK_fSH_SH_NSA_17integral_constantINSA_4UMMA5MajorELSR_0EEENSP_ISR_LSR_1EEENSP_INSQ_7ScaleInELSU_0EEESV_EEEEEENSA_6LayoutINSB_IJSE_SE_SE_EEENSB_IJNSC_ILi0EEES10_S10_EEEEENSB_IJNSA_10UnderscoreES13_S13_EEEEENS7_6detail27Sm100ImplicitGemmTileTraitsINSA_20SM90_TMA_LOAD_IM2COLENSA_14ComposedLayoutINSA_7SwizzleILi2ELi4ELi3EEENSA_18smem_ptr_flag_bitsILi8EEENSY_INSB_IJNSC_ILi8EEESH_EEENSB_IJSH_SE_EEEEEEEvEENS17_INSA_23SM90_TMA_LOAD_MULTICASTENS19_IS1B_S1D_NSY_INSB_IJSH_S1E_EEENSB_IJSE_SH_EEEEEEEvEEEENS_8epilogue10collective18CollectiveEpilogueINS1R_23Sm100TmaWarpSpecializedILi1ELi1ELi32ELb0ELb0EEEJSJ_NSB_IJNSY_ISH_SE_EES1W_EEESK_NSB_IJNSB_IJlllEEESE_S10_EEESK_S1Z_NS1R_6fusion15FusionCallbacksIS1V_NS20_17LinearCombinationISK_fSK_fLNS_15FloatRoundStyleE2EEESJ_S1X_JEEENSA_5SM1004TMEM4LOAD26SM100_TMEM_LOAD_16dp32b32xES18_S1I_NSA_39AutoVectorizingCopyWithAssumedAlignmentILi128EEENSA_21SM90_TMA_STORE_IM2COLES1I_S2B_S2B_EEEvvEEEEvNT_6ParamsE,"",@"SHT_CUDA_INFO"
	.sectionflags	@""
	.align	4


	//----- nvinfo : EIATTR_CUDA_API_VERSION
	.align		4
        /*0000*/ 	.byte	0x04, 0x37
        /*0002*/ 	.short	(.L_31 - .L_30)
.L_30:
        /*0004*/ 	.word	0x00000082


	//----- nvinfo : EIATTR_KPARAM_INFO
	.align		4
.L_31:
        /*0008*/ 	.byte	0x04, 0x17
        /*000a*/ 	.short	(.L_33 - .L_32)
.L_32:
        /*000c*/ 	.word	0x00000000
        /*0010*/ 	.short	0x0000
        /*0012*/ 	.short	0x0000
        /*0014*/ 	.byte	0x00, 0xf0, 0x01, 0x20


	//----- nvinfo : EIATTR_AT_ENTRY_FRAGMENTS
	.align		4
.L_33:
        /*0018*/ 	.byte	0x04, 0x4f
        /*001a*/ 	.short	(.L_35 - .L_34)


	//   ....[0]....
.L_34:
        /*001c*/ 	.word	0x00000006


	//----- nvinfo : EIATTR_RESERVED_SMEM_USED
	.align		4
.L_35:
        /*0020*/ 	.byte	0x01, 0x41
	.zero		2


	//----- nvinfo : EIATTR_SPARSE_MMA_MASK
	.align		4
        /*0024*/ 	.byte	0x03, 0x50
        /*0026*/ 	.short	0x0000


	//----- nvinfo : EIATTR_TCGEN05_1CTA_USED
	.align		4
        /*0028*/ 	.byte	0x01, 0x51
	.zero		2


	//----- nvinfo : EIATTR_MAXREG_COUNT
	.align		4
        /*002c*/ 	.byte	0x03, 0x1b
        /*002e*/ 	.short	0x00ff


	//----- nvinfo : EIATTR_NUM_BARRIERS
	.align		4
        /*0030*/ 	.byte	0x02, 0x4c
        /*0032*/ 	.byte	0x07
	.zero		1


	//----- nvinfo : EIATTR_EXTERNS
	.align		4
        /*0034*/ 	.byte	0x04, 0x0f
        /*0036*/ 	.short	(.L_37 - .L_36)


	//   ....[0]....
	.align		4
.L_36:
        /*0038*/ 	.word	index@(__assertfail)


	//----- nvinfo : EIATTR_MERCURY_ISA_VERSION
	.align		4
.L_37:
        /*003c*/ 	.byte	0x03, 0x5f
        /*003e*/ 	.short	0x0101


	//----- nvinfo : EIATTR_INT_WARP_WIDE_INSTR_OFFSETS
	.align		4
        /*0040*/ 	.byte	0x04, 0x31
        /*0042*/ 	.short	(.L_39 - .L_38)


	//   ....[0]....
.L_38:
        /*0044*/ 	.word	0x00004920


	//   ....[1]....
        /*0048*/ 	.word	0x00004940


	//   ....[2]....
        /*004c*/ 	.word	0x00004970


	//   ....[3]....
        /*0050*/ 	.word	0x00005330


	//   ....[4]....
        /*0054*/ 	.word	0x00005530


	//----- nvinfo : EIATTR_COOP_GROUP_MASK_REGIDS
	.align		4
.L_39:
        /*0058*/ 	.byte	0x04, 0x29
        /*005a*/ 	.short	(.L_41 - .L_40)


	//   ....[0]....
.L_40:
        /*005c*/ 	.word	0xffffffff


	//   ....[1]....
        /*0060*/ 	.word	0xffffffff


	//   ....[2]....
        /*0064*/ 	.word	0xffffffff


	//   ....[3]....
        /*0068*/ 	.word	0xffffffff


	//   ....[4]....
        /*006c*/ 	.word	0xffffffff


	//   ....[5]....
        /*0070*/ 	.word	0xffffffff


	//   ....[6]....
        /*0074*/ 	.word	0xffffffff


	//   ....[7]....
        /*0078*/ 	.word	0xffffffff


	//   ....[8]....
        /*007c*/ 	.word	0xffffffff


	//   ....[9]....
        /*0080*/ 	.word	0xffffffff


	//   ....[10]....
        /*0084*/ 	.word	0xffffffff


	//   ....[11]....
        /*0088*/ 	.word	0xffffffff


	//   ....[12]....
        /*008c*/ 	.word	0xffffffff


	//----- nvinfo : EIATTR_COOP_GROUP_INSTR_OFFSETS
	.align		4
.L_41:
        /*0090*/ 	.byte	0x04, 0x28
        /*0092*/ 	.short	(.L_43 - .L_42)


	//   ....[0]....
.L_42:
        /*0094*/ 	.word	0x000000a0


	//   ....[1]....
        /*0098*/ 	.word	0x000004e0


	//   ....[2]....
        /*009c*/ 	.word	0x00000980


	//   ....[3]....
        /*00a0*/ 	.word	0x00000ac0


	//   ....[4]....
        /*00a4*/ 	.word	0x00000bc0


	//   ....[5]....
        /*00a8*/ 	.word	0x00000d10


	//   ....[6]....
        /*00ac*/ 	.word	0x00000f10


	//   ....[7]....
        /*00b0*/ 	.word	0x00002590


	//   ....[8]....
        /*00b4*/ 	.word	0x00003d60


	//   ....[9]....
        /*00b8*/ 	.word	0x00003f70


	//   ....[10]....
        /*00bc*/ 	.word	0x00003fa0


	//   ....[11]....
        /*00c0*/ 	.word	0x00004800


	//   ....[12]....
        /*00c4*/ 	.word	0x00004a40


	//----- nvinfo : EIATTR_VRC_CTA_INIT_COUNT
	.align		4
.L_43:
        /*00c8*/ 	.byte	0x02, 0x4a
        /*00ca*/ 	.byte	0x80
	.zero		1


	//----- nvinfo : EIATTR_SYSCALL_OFFSETS
	.align		4
        /*00cc*/ 	.byte	0x04, 0x46
        /*00ce*/ 	.short	(.L_45 - .L_44)


	//   ....[0]....
.L_44:
        /*00d0*/ 	.word	0x00005f80


	//   ....[1]....
        /*00d4*/ 	.word	0x000060c0


	//   ....[2]....
        /*00d8*/ 	.word	0x000067d0


	//----- nvinfo : EIATTR_MBARRIER_INSTR_OFFSETS
	.align		4
.L_45:
        /*00dc*/ 	.byte	0x04, 0x39
        /*00de*/ 	.short	(.L_47 - .L_46)


	//   ....[0]....
.L_46:
        /*00e0*/ 	.word	0x00000600
        /*00e4*/ 	.word	0x000000ff
        /*00e8*/ 	.word	0x00000000
        /*00ec*/ 	.short	0x0100
        /*00ee*/ 	.byte	0x07
	.zero		1


	//   ....[1]....
        /*00f0*/ 	.word	0x00000610
        /*00f4*/ 	.word	0x000000ff
        /*00f8*/ 	.word	0x000000d8
        /*00fc*/ 	.short	0x0100
        /*00fe*/ 	.byte	0x07
	.zero		1


	//   ....[2]....
        /*0100*/ 	.word	0x00000620
        /*0104*/ 	.word	0x000000ff
        /*0108*/ 	.word	0x00000008
        /*010c*/ 	.short	0x0100
        /*010e*/ 	.byte	0x07
	.zero		1


	//   ....[3]....
        /*0110*/ 	.word	0x00000630
        /*0114*/ 	.word	0x000000ff
        /*0118*/ 	.word	0x000000e0
        /*011c*/ 	.short	0x0100
        /*011e*/ 	.byte	0x07
	.zero		1


	//   ....[4]....
        /*0120*/ 	.word	0x00000640
        /*0124*/ 	.word	0x000000ff
        /*0128*/ 	.word	0x00000010
        /*012c*/ 	.short	0x0100
        /*012e*/ 	.byte	0x07
	.zero		1


	//   ....[5]....
        /*0130*/ 	.word	0x00000650
        /*0134*/ 	.word	0x000000ff
        /*0138*/ 	.word	0x000000e8
        /*013c*/ 	.short	0x0100
        /*013e*/ 	.byte	0x07
	.zero		1


	//   ....[6]....
        /*0140*/ 	.word	0x00000660
        /*0144*/ 	.word	0x000000ff
        /*0148*/ 	.word	0x00000018
        /*014c*/ 	.short	0x0100
        /*014e*/ 	.byte	0x07
	.zero		1


	//   ....[7]....
        /*0150*/ 	.word	0x00000670
        /*0154*/ 	.word	0x000000ff
        /*0158*/ 	.word	0x000000f0
        /*015c*/ 	.short	0x0100
        /*015e*/ 	.byte	0x07
	.zero		1


	//   ....[8]....
        /*0160*/ 	.word	0x00000680
        /*0164*/ 	.word	0x000000ff
        /*0168*/ 	.word	0x00000020
        /*016c*/ 	.short	0x0100
        /*016e*/ 	.byte	0x07
	.zero		1


	//   ....[9]....
        /*0170*/ 	.word	0x00000690
        /*0174*/ 	.word	0x000000ff
        /*0178*/ 	.word	0x000000f8
        /*017c*/ 	.short	0x0100
        /*017e*/ 	.byte	0x07
	.zero		1


	//   ....[10]....
        /*0180*/ 	.word	0x000006a0
        /*0184*/ 	.word	0x000000ff
        /*0188*/ 	.word	0x00000028
        /*018c*/ 	.short	0x0100
        /*018e*/ 	.byte	0x07
	.zero		1


	//   ....[11]....
        /*0190*/ 	.word	0x000006b0
        /*0194*/ 	.word	0x000000ff
        /*0198*/ 	.word	0x00000100
        /*019c*/ 	.short	0x0100
        /*019e*/ 	.byte	0x07
	.zero		1


	//   ....[12]....
        /*01a0*/ 	.word	0x000006c0
        /*01a4*/ 	.word	0x000000ff
        /*01a8*/ 	.word	0x00000030
        /*01ac*/ 	.short	0x0100
        /*01ae*/ 	.byte	0x07
	.zero		1


	//   ....[13]....
        /*01b0*/ 	.word	0x000006d0
        /*01b4*/ 	.word	0x000000ff
        /*01b8*/ 	.word	0x00000108
        /*01bc*/ 	.short	0x0100
        /*01be*/ 	.byte	0x07
	.zero		1


	//   ....[14]....
        /*01c0*/ 	.word	0x000006e0
        /*01c4*/ 	.word	0x000000ff
        /*01c8*/ 	.word	0x00000038
        /*01cc*/ 	.short	0x0100
        /*01ce*/ 	.byte	0x07
	.zero		1


	//   ....[15]....
        /*01d0*/ 	.word	0x000006f0
        /*01d4*/ 	.word	0x000000ff
        /*01d8*/ 	.word	0x00000110
        /*01dc*/ 	.short	0x0100
        /*01de*/ 	.byte	0x07
	.zero		1


	//   ....[16]....
        /*01e0*/ 	.word	0x00000700
        /*01e4*/ 	.word	0x000000ff
        /*01e8*/ 	.word	0x00000040
        /*01ec*/ 	.short	0x0100
        /*01ee*/ 	.byte	0x07
	.zero		1


	//   ....[17]....
        /*01f0*/ 	.word	0x00000710
        /*01f4*/ 	.word	0x000000ff
        /*01f8*/ 	.word	0x00000118
        /*01fc*/ 	.short	0x0100
        /*01fe*/ 	.byte	0x07
	.zero		1


	//   ....[18]....
        /*0200*/ 	.word	0x00000720
        /*0204*/ 	.word	0x000000ff
        /*0208*/ 	.word	0x00000048
        /*020c*/ 	.short	0x0100
        /*020e*/ 	.byte	0x07
	.zero		1


	//   ....[19]....
        /*0210*/ 	.word	0x00000730
        /*0214*/ 	.word	0x000000ff
        /*0218*/ 	.word	0x00000120
        /*021c*/ 	.short	0x0100
        /*021e*/ 	.byte	0x07
	.zero		1


	//   ....[20]....
        /*0220*/ 	.word	0x00000740
        /*0224*/ 	.word	0x000000ff
        /*0228*/ 	.word	0x00000050
        /*022c*/ 	.short	0x0100
        /*022e*/ 	.byte	0x07
	.zero		1


	//   ....[21]....
        /*0230*/ 	.word	0x00000750
        /*0234*/ 	.word	0x000000ff
        /*0238*/ 	.word	0x00000128
        /*023c*/ 	.short	0x0100
        /*023e*/ 	.byte	0x07
	.zero		1


	//   ....[22]....
        /*0240*/ 	.word	0x00000760
        /*0244*/ 	.word	0x000000ff
        /*0248*/ 	.word	0x00000058
        /*024c*/ 	.short	0x0100
        /*024e*/ 	.byte	0x07
	.zero		1


	//   ....[23]....
        /*0250*/ 	.word	0x00000770
        /*0254*/ 	.word	0x000000ff
        /*0258*/ 	.word	0x00000130
        /*025c*/ 	.short	0x0100
        /*025e*/ 	.byte	0x07
	.zero		1


	//   ....[24]....
        /*0260*/ 	.word	0x00000780
        /*0264*/ 	.word	0x000000ff
        /*0268*/ 	.word	0x00000060
        /*026c*/ 	.short	0x0100
        /*026e*/ 	.byte	0x07
	.zero		1


	//   ....[25]....
        /*0270*/ 	.word	0x00000790
        /*0274*/ 	.word	0x000000ff
        /*0278*/ 	.word	0x00000138
        /*027c*/ 	.short	0x0100
        /*027e*/ 	.byte	0x07
	.zero		1


	//   ....[26]....
        /*0280*/ 	.word	0x000007a0
        /*0284*/ 	.word	0x000000ff
        /*0288*/ 	.word	0x00000068
        /*028c*/ 	.short	0x0100
        /*028e*/ 	.byte	0x07
	.zero		1


	//   ....[27]....
        /*0290*/ 	.word	0x000007b0
        /*0294*/ 	.word	0x000000ff
        /*0298*/ 	.word	0x00000140
        /*029c*/ 	.short	0x0100
        /*029e*/ 	.byte	0x07
	.zero		1


	//   ....[28]....
        /*02a0*/ 	.word	0x000007c0
        /*02a4*/ 	.word	0x000000ff
        /*02a8*/ 	.word	0x00000070
        /*02ac*/ 	.short	0x0100
        /*02ae*/ 	.byte	0x07
	.zero		1


	//   ....[29]....
        /*02b0*/ 	.word	0x000007d0
        /*02b4*/ 	.word	0x000000ff
        /*02b8*/ 	.word	0x00000148
        /*02bc*/ 	.short	0x0100
        /*02be*/ 	.byte	0x07
	.zero		1


	//   ....[30]....
        /*02c0*/ 	.word	0x000007e0
        /*02c4*/ 	.word	0x000000ff
        /*02c8*/ 	.word	0x00000078
        /*02cc*/ 	.short	0x0100
        /*02ce*/ 	.byte	0x07
	.zero		1


	//   ....[31]....
        /*02d0*/ 	.word	0x000007f0
        /*02d4*/ 	.word	0x000000ff
        /*02d8*/ 	.word	0x00000150
        /*02dc*/ 	.short	0x0100
        /*02de*/ 	.byte	0x07
	.zero		1


	//   ....[32]....
        /*02e0*/ 	.word	0x00000800
        /*02e4*/ 	.word	0x000000ff
        /*02e8*/ 	.word	0x00000080
        /*02ec*/ 	.short	0x0100
        /*02ee*/ 	.byte	0x07
	.zero		1


	//   ....[33]....
        /*02f0*/ 	.word	0x00000810
        /*02f4*/ 	.word	0x000000ff
        /*02f8*/ 	.word	0x00000158
        /*02fc*/ 	.short	0x0100
        /*02fe*/ 	.byte	0x07
	.zero		1


	//   ....[34]....
        /*0300*/ 	.word	0x00000820
        /*0304*/ 	.word	0x000000ff
        /*0308*/ 	.word	0x00000088
        /*030c*/ 	.short	0x0100
        /*030e*/ 	.byte	0x07
	.zero		1


	//   ....[35]....
        /*0310*/ 	.word	0x00000830
        /*0314*/ 	.word	0x000000ff
        /*0318*/ 	.word	0x00000160
        /*031c*/ 	.short	0x0100
        /*031e*/ 	.byte	0x07
	.zero		1


	//   ....[36]....
        /*0320*/ 	.word	0x00000840
        /*0324*/ 	.word	0x000000ff
        /*0328*/ 	.word	0x00000090
        /*032c*/ 	.short	0x0100
        /*032e*/ 	.byte	0x07
	.zero		1


	//   ....[37]....
        /*0330*/ 	.word	0x00000850
        /*0334*/ 	.word	0x000000ff
        /*0338*/ 	.word	0x00000168
        /*033c*/ 	.short	0x0100
        /*033e*/ 	.byte	0x07
	.zero		1


	//   ....[38]....
        /*0340*/ 	.word	0x00000860
        /*0344*/ 	.word	0x000000ff
        /*0348*/ 	.word	0x00000098
        /*034c*/ 	.short	0x0100
        /*034e*/ 	.byte	0x07
	.zero		1


	//   ....[39]....
        /*0350*/ 	.word	0x00000870
        /*0354*/ 	.word	0x000000ff
        /*0358*/ 	.word	0x00000170
        /*035c*/ 	.short	0x0100
        /*035e*/ 	.byte	0x07
	.zero		1


	//   ....[40]....
        /*0360*/ 	.word	0x00000880
        /*0364*/ 	.word	0x000000ff
        /*0368*/ 	.word	0x000000a0
        /*036c*/ 	.short	0x0100
        /*036e*/ 	.byte	0x07
	.zero		1


	//   ....[41]....
        /*0370*/ 	.word	0x00000890
        /*0374*/ 	.word	0x000000ff
        /*0378*/ 	.word	0x00000178
        /*037c*/ 	.short	0x0100
        /*037e*/ 	.byte	0x07
	.zero		1


	//   ....[42]....
        /*0380*/ 	.word	0x000008a0
        /*0384*/ 	.word	0x000000ff
        /*0388*/ 	.word	0x000000a8
        /*038c*/ 	.short	0x0100
        /*038e*/ 	.byte	0x07
	.zero		1


	//   ....[43]....
        /*0390*/ 	.word	0x000008b0
        /*0394*/ 	.word	0x000000ff
        /*0398*/ 	.word	0x00000180
        /*039c*/ 	.short	0x0100
        /*039e*/ 	.byte	0x07
	.zero		1


	//   ....[44]....
        /*03a0*/ 	.word	0x000008c0
        /*03a4*/ 	.word	0x000000ff
        /*03a8*/ 	.word	0x000000b0
        /*03ac*/ 	.short	0x0100
        /*03ae*/ 	.byte	0x07
	.zero		1


	//   ....[45]....
        /*03b0*/ 	.word	0x000008d0
        /*03b4*/ 	.word	0x000000ff
        /*03b8*/ 	.word	0x00000188
        /*03bc*/ 	.short	0x0100
        /*03be*/ 	.byte	0x07
	.zero		1


	//   ....[46]....
        /*03c0*/ 	.word	0x000008e0
        /*03c4*/ 	.word	0x000000ff
        /*03c8*/ 	.word	0x000000b8
        /*03cc*/ 	.short	0x0100
        /*03ce*/ 	.byte	0x07
	.zero		1


	//   ....[47]....
        /*03d0*/ 	.word	0x000008f0
        /*03d4*/ 	.word	0x000000ff
        /*03d8*/ 	.word	0x00000190
        /*03dc*/ 	.short	0x0100
        /*03de*/ 	.byte	0x07
	.zero		1


	//   ....[48]....
        /*03e0*/ 	.word	0x00000900
        /*03e4*/ 	.word	0x000000ff
        /*03e8*/ 	.word	0x000000c0
        /*03ec*/ 	.short	0x0100
        /*03ee*/ 	.byte	0x07
	.zero		1


	//   ....[49]....
        /*03f0*/ 	.word	0x00000910
        /*03f4*/ 	.word	0x000000ff
        /*03f8*/ 	.word	0x00000198
        /*03fc*/ 	.short	0x0100
        /*03fe*/ 	.byte	0x07
	.zero		1


	//   ....[50]....
        /*0400*/ 	.word	0x00000920
        /*0404*/ 	.word	0x000000ff
        /*0408*/ 	.word	0x000000c8
        /*040c*/ 	.short	0x0100
        /*040e*/ 	.byte	0x07
	.zero		1


	//   ....[51]....
        /*0410*/ 	.word	0x00000930
        /*0414*/ 	.word	0x000000ff
        /*0418*/ 	.word	0x000001a0
        /*041c*/ 	.short	0x0100
        /*041e*/ 	.byte	0x07
	.zero		1


	//   ....[52]....
        /*0420*/ 	.word	0x00000940
        /*0424*/ 	.word	0x000000ff
        /*0428*/ 	.word	0x000000d0
        /*042c*/ 	.short	0x0100
        /*042e*/ 	.byte	0x07
	.zero		1


	//   ....[53]....
        /*0430*/ 	.word	0x00000950
        /*0434*/ 	.word	0x000000ff
        /*0438*/ 	.word	0x000001a8
        /*043c*/ 	.short	0x0100
        /*043e*/ 	.byte	0x07
	.zero		1


	//   ....[54]....
        /*0440*/ 	.word	0x00000a90
        /*0444*/ 	.word	0x000000ff
        /*0448*/ 	.word	0x000001b0
        /*044c*/ 	.short	0x0100
        /*044e*/ 	.byte	0x07
	.zero		1


	//   ....[55]....
        /*0450*/ 	.word	0x00000aa0
        /*0454*/ 	.word	0x000000ff
        /*0458*/ 	.word	0x000001b8
        /*045c*/ 	.short	0x0100
        /*045e*/ 	.byte	0x07
	.zero		1


	//   ....[56]....
        /*0460*/ 	.word	0x00000b90
        /*0464*/ 	.word	0x000000ff
        /*0468*/ 	.word	0x000001c0
        /*046c*/ 	.short	0x0100
        /*046e*/ 	.byte	0x06
	.zero		1


	//   ....[57]....
        /*0470*/ 	.word	0x00000ba0
        /*0474*/ 	.word	0x000000ff
        /*0478*/ 	.word	0x000001c8
        /*047c*/ 	.short	0x0100
        /*047e*/ 	.byte	0x06
	.zero		1


	//   ....[58]....
        /*0480*/ 	.word	0x00000ce0
        /*0484*/ 	.word	0x000000ff
        /*0488*/ 	.word	0x000001d0
        /*048c*/ 	.short	0x0100
        /*048e*/ 	.byte	0x06
	.zero		1


	//   ....[59]....
        /*0490*/ 	.word	0x00000cf0
        /*0494*/ 	.word	0x000000ff
        /*0498*/ 	.word	0x000001d8
        /*049c*/ 	.short	0x0100
        /*049e*/ 	.byte	0x06
	.zero		1


	//   ....[60]....
        /*04a0*/ 	.word	0x00000e20
        /*04a4*/ 	.word	0x000000ff
        /*04a8*/ 	.word	0x000001e0
        /*04ac*/ 	.short	0x0100
        /*04ae*/ 	.byte	0x07
	.zero		1


	//   ....[61]....
        /*04b0*/ 	.word	0x00000e30
        /*04b4*/ 	.word	0x000000ff
        /*04b8*/ 	.word	0x000001f0
        /*04bc*/ 	.short	0x0100
        /*04be*/ 	.byte	0x07
	.zero		1


	//   ....[62]....
        /*04c0*/ 	.word	0x00000e40
        /*04c4*/ 	.word	0x000000ff
        /*04c8*/ 	.word	0x000001e8
        /*04cc*/ 	.short	0x0100
        /*04ce*/ 	.byte	0x07
	.zero		1


	//   ....[63]....
        /*04d0*/ 	.word	0x00000e50
        /*04d4*/ 	.word	0x000000ff
        /*04d8*/ 	.word	0x000001f8
        /*04dc*/ 	.short	0x0100
        /*04de*/ 	.byte	0x07
	.zero		1


	//   ....[64]....
        /*04e0*/ 	.word	0x00001920
        /*04e4*/ 	.word	0x000000ff
        /*04e8*/ 	.word	0x000000d8
        /*04ec*/ 	.short	0x010a
        /*04ee*/ 	.byte	0x04
	.zero		1


	//   ....[65]....
        /*04f0*/ 	.word	0x00001bd0
        /*04f4*/ 	.word	0x000000ff
        /*04f8*/ 	.word	0x000000d8
        /*04fc*/ 	.short	0x010a
        /*04fe*/ 	.byte	0x09
	.zero		1


	//   ....[66]....
        /*0500*/ 	.word	0x00001d60
        /*0504*/ 	.word	0x000000ff
        /*0508*/ 	.word	0x000000d8
        /*050c*/ 	.short	0x010a
        /*050e*/ 	.byte	0x08
	.zero		1


	//   ....[67]....
        /*0510*/ 	.word	0x00001f40
        /*0514*/ 	.word	0x000000ff
        /*0518*/ 	.word	0x000001c8
        /*051c*/ 	.short	0x0101
        /*051e*/ 	.byte	0x1e
	.zero		1


	//   ....[68]....
        /*0520*/ 	.word	0x00001f60
        /*0524*/ 	.word	0x000000ff
        /*0528*/ 	.word	0x000000d8
        /*052c*/ 	.short	0x010a
        /*052e*/ 	.byte	0x04
	.zero		1


	//   ....[69]....
        /*0530*/ 	.word	0x000021f0
        /*0534*/ 	.word	0x000000ff
        /*0538*/ 	.word	0x000000d8
        /*053c*/ 	.short	0x010a
        /*053e*/ 	.byte	0x09
	.zero		1


	//   ....[70]....
        /*0540*/ 	.word	0x00002380
        /*0544*/ 	.word	0x000000ff
        /*0548*/ 	.word	0x000000d8
        /*054c*/ 	.short	0x010a
        /*054e*/ 	.byte	0x08
	.zero		1


	//   ....[71]....
        /*0550*/ 	.word	0x000025a0
        /*0554*/ 	.word	0x000000ff
        /*0558*/ 	.word	0x000001d0
        /*055c*/ 	.short	0x010a
        /*055e*/ 	.byte	0x1e
	.zero		1


	//   ....[72]....
        /*0560*/ 	.word	0x00002660
        /*0564*/ 	.word	0x000000ff
        /*0568*/ 	.word	0x00000000
        /*056c*/ 	.short	0x0101
        /*056e*/ 	.byte	0x04
	.zero		1


	//   ....[73]....
        /*0570*/ 	.word	0x00002b50
        /*0574*/ 	.word	0x000000ff
        /*0578*/ 	.word	0x00000000
        /*057c*/ 	.short	0x010a
        /*057e*/ 	.byte	0x04
	.zero		1


	//   ....[74]....
        /*0580*/ 	.word	0x00002be0
        /*0584*/ 	.word	0x000000ff
        /*0588*/ 	.word	0x00000000
        /*058c*/ 	.short	0x010a
        /*058e*/ 	.byte	0x04
	.zero		1


	//   ....[75]....
        /*0590*/ 	.word	0x00002c70
        /*0594*/ 	.word	0x000000ff
        /*0598*/ 	.word	0x00000000
        /*059c*/ 	.short	0x010a
        /*059e*/ 	.byte	0x04
	.zero		1


	//   ....[76]....
        /*05a0*/ 	.word	0x00002d00
        /*05a4*/ 	.word	0x000000ff
        /*05a8*/ 	.word	0x00000000
        /*05ac*/ 	.short	0x010a
        /*05ae*/ 	.byte	0x04
	.zero		1


	//   ....[77]....
        /*05b0*/ 	.word	0x00002d90
        /*05b4*/ 	.word	0x000000ff
        /*05b8*/ 	.word	0x00000000
        /*05bc*/ 	.short	0x010a
        /*05be*/ 	.byte	0x04
	.zero		1


	//   ....[78]....
        /*05c0*/ 	.word	0x00002e20
        /*05c4*/ 	.word	0x000000ff
        /*05c8*/ 	.word	0x00000000
        /*05cc*/ 	.short	0x010a
        /*05ce*/ 	.byte	0x04
	.zero		1


	//   ....[79]....
        /*05d0*/ 	.word	0x00002eb0
        /*05d4*/ 	.word	0x000000ff
        /*05d8*/ 	.word	0x00000000
        /*05dc*/ 	.short	0x010a
        /*05de*/ 	.byte	0x04
	.zero		1


	//   ....[80]....
        /*05e0*/ 	.word	0x00002f40
        /*05e4*/ 	.word	0x000000ff
        /*05e8*/ 	.word	0x00000000
        /*05ec*/ 	.short	0x010a
        /*05ee*/ 	.byte	0x04
	.zero		1


	//   ....[81]....
        /*05f0*/ 	.word	0x00002fd0
        /*05f4*/ 	.word	0x000000ff
        /*05f8*/ 	.word	0x00000000
        /*05fc*/ 	.short	0x010a
        /*05fe*/ 	.byte	0x04
	.zero		1


	//   ....[82]....
        /*0600*/ 	.word	0x00003060
        /*0604*/ 	.word	0x000000ff
        /*0608*/ 	.word	0x00000000
        /*060c*/ 	.short	0x010a
        /*060e*/ 	.byte	0x04
	.zero		1


	//   ....[83]....
        /*0610*/ 	.word	0x000030f0
        /*0614*/ 	.word	0x000000ff
        /*0618*/ 	.word	0x00000000
        /*061c*/ 	.short	0x010a
        /*061e*/ 	.byte	0x04
	.zero		1


	//   ....[84]....
        /*0620*/ 	.word	0x00003180
        /*0624*/ 	.word	0x000000ff
        /*0628*/ 	.word	0x00000000
        /*062c*/ 	.short	0x010a
        /*062e*/ 	.byte	0x04
	.zero		1


	//   ....[85]....
        /*0630*/ 	.word	0x00003210
        /*0634*/ 	.word	0x000000ff
        /*0638*/ 	.word	0x00000000
        /*063c*/ 	.short	0x010a
        /*063e*/ 	.byte	0x04
	.zero		1


	//   ....[86]....
        /*0640*/ 	.word	0x000032a0
        /*0644*/ 	.word	0x000000ff
        /*0648*/ 	.word	0x00000000
        /*064c*/ 	.short	0x010a
        /*064e*/ 	.byte	0x04
	.zero		1


	//   ....[87]....
        /*0650*/ 	.word	0x00003330
        /*0654*/ 	.word	0x000000ff
        /*0658*/ 	.word	0x00000000
        /*065c*/ 	.short	0x010a
        /*065e*/ 	.byte	0x04
	.zero		1


	//   ....[88]....
        /*0660*/ 	.word	0x000033c0
        /*0664*/ 	.word	0x000000ff
        /*0668*/ 	.word	0x00000000
        /*066c*/ 	.short	0x010a
        /*066e*/ 	.byte	0x04
	.zero		1


	//   ....[89]....
        /*0670*/ 	.word	0x00003450
        /*0674*/ 	.word	0x000000ff
        /*0678*/ 	.word	0x00000000
        /*067c*/ 	.short	0x010a
        /*067e*/ 	.byte	0x04
	.zero		1


	//   ....[90]....
        /*0680*/ 	.word	0x000034e0
        /*0684*/ 	.word	0x000000ff
        /*0688*/ 	.word	0x00000000
        /*068c*/ 	.short	0x010a
        /*068e*/ 	.byte	0x04
	.zero		1


	//   ....[91]....
        /*0690*/ 	.word	0x00003570
        /*0694*/ 	.word	0x000000ff
        /*0698*/ 	.word	0x00000000
        /*069c*/ 	.short	0x010a
        /*069e*/ 	.byte	0x04
	.zero		1


	//   ....[92]....
        /*06a0*/ 	.word	0x00003600
        /*06a4*/ 	.word	0x000000ff
        /*06a8*/ 	.word	0x00000000
        /*06ac*/ 	.short	0x010a
        /*06ae*/ 	.byte	0x04
	.zero		1


	//   ....[93]....
        /*06b0*/ 	.word	0x00003690
        /*06b4*/ 	.word	0x000000ff
        /*06b8*/ 	.word	0x00000000
        /*06bc*/ 	.short	0x010a
        /*06be*/ 	.byte	0x04
	.zero		1


	//   ....[94]....
        /*06c0*/ 	.word	0x00003720
        /*06c4*/ 	.word	0x000000ff
        /*06c8*/ 	.word	0x00000000
        /*06cc*/ 	.short	0x010a
        /*06ce*/ 	.byte	0x04
	.zero		1


	//   ....[95]....
        /*06d0*/ 	.word	0x000037b0
        /*06d4*/ 	.word	0x000000ff
        /*06d8*/ 	.word	0x00000000
        /*06dc*/ 	.short	0x010a
        /*06de*/ 	.byte	0x04
	.zero		1


	//   ....[96]....
        /*06e0*/ 	.word	0x00003840
        /*06e4*/ 	.word	0x000000ff
        /*06e8*/ 	.word	0x00000000
        /*06ec*/ 	.short	0x010a
        /*06ee*/ 	.byte	0x04
	.zero		1


	//   ....[97]....
        /*06f0*/ 	.word	0x000038d0
        /*06f4*/ 	.word	0x000000ff
        /*06f8*/ 	.word	0x00000000
        /*06fc*/ 	.short	0x010a
        /*06fe*/ 	.byte	0x04
	.zero		1


	//   ....[98]....
        /*0700*/ 	.word	0x00003960
        /*0704*/ 	.word	0x000000ff
        /*0708*/ 	.word	0x00000000
        /*070c*/ 	.short	0x010a
        /*070e*/ 	.byte	0x04
	.zero		1


	//   ....[99]....
        /*0710*/ 	.word	0x00003a00
        /*0714*/ 	.word	0x00000000
        /*0718*/ 	.word	0x00000000
        /*071c*/ 	.short	0x010a
        /*071e*/ 	.byte	0xff
	.zero		1


	//   ....[100]....
        /*0720*/ 	.word	0x00003b30
        /*0724*/ 	.word	0x000000ff
        /*0728*/ 	.word	0x000001d8
        /*072c*/ 	.short	0x010a
        /*072e*/ 	.byte	0x2a
	.zero		1


	//   ....[101]....
        /*0730*/ 	.word	0x00003bd0
        /*0734*/ 	.word	0x000000ff
        /*0738*/ 	.word	0x000001d0
        /*073c*/ 	.short	0x010a
        /*073e*/ 	.byte	0x2a
	.zero		1


	//   ....[102]....
        /*0740*/ 	.word	0x00003c70
        /*0744*/ 	.word	0x000000ff
        /*0748*/ 	.word	0x00000000
        /*074c*/ 	.short	0x0101
        /*074e*/ 	.byte	0x06
	.zero		1


	//   ....[103]....
        /*0750*/ 	.word	0x00003cb0
        /*0754*/ 	.word	0x000000ff
        /*0758*/ 	.word	0x000001d8
        /*075c*/ 	.short	0x0106
        /*075e*/ 	.byte	0x2a
	.zero		1


	//   ....[104]....
        /*0760*/ 	.word	0x00003cf0
        /*0764*/ 	.word	0x00000000
        /*0768*/ 	.word	0x000001d8
        /*076c*/ 	.short	0x010a
        /*076e*/ 	.byte	0xff
	.zero		1


	//   ....[105]....
        /*0770*/ 	.word	0x00004210
        /*0774*/ 	.word	0x000000ff
        /*0778*/ 	.word	0x000001d0
        /*077c*/ 	.short	0x010a
        /*077e*/ 	.byte	0x06
	.zero		1


	//   ....[106]....
        /*0780*/ 	.word	0x000042c0
        /*0784*/ 	.word	0x000000ff
        /*0788*/ 	.word	0x00000000
        /*078c*/ 	.short	0x0101
        /*078e*/ 	.byte	0x05
	.zero		1


	//   ....[107]....
        /*0790*/ 	.word	0x000042d0
        /*0794*/ 	.word	0x000000ff
        /*0798*/ 	.word	0x000001f0
        /*079c*/ 	.short	0x010a
        /*079e*/ 	.byte	0x08
	.zero		1


	//   ....[108]....
        /*07a0*/ 	.word	0x00004360
        /*07a4*/ 	.word	0x000000ff
        /*07a8*/ 	.word	0x00000000
        /*07ac*/ 	.short	0x010a
        /*07ae*/ 	.byte	0x04
	.zero		1


	//   ....[109]....
        /*07b0*/ 	.word	0x000043d0
        /*07b4*/ 	.word	0x000000ff
        /*07b8*/ 	.word	0x00000000
        /*07bc*/ 	.short	0x010a
        /*07be*/ 	.byte	0x07
	.zero		1


	//   ....[110]....
        /*07c0*/ 	.word	0x00004500
        /*07c4*/ 	.word	0x000000ff
        /*07c8*/ 	.word	0x00000000
        /*07cc*/ 	.short	0x010a
        /*07ce*/ 	.byte	0x04
	.zero		1


	//   ....[111]....
        /*07d0*/ 	.word	0x00004750
        /*07d4*/ 	.word	0x000000ff
        /*07d8*/ 	.word	0x00000000
        /*07dc*/ 	.short	0x010a
        /*07de*/ 	.byte	0x05
	.zero		1


	//   ....[112]....
        /*07e0*/ 	.word	0x000047e0
        /*07e4*/ 	.word	0x000000ff
        /*07e8*/ 	.word	0x00000000
        /*07ec*/ 	.short	0x010a
        /*07ee*/ 	.byte	0x07
	.zero		1


	//   ....[113]....
        /*07f0*/ 	.word	0x00004c40
        /*07f4*/ 	.word	0x000000ff
        /*07f8*/ 	.word	0x000001d0
        /*07fc*/ 	.short	0x010a
        /*07fe*/ 	.byte	0x10
	.zero		1


	//   ....[114]....
        /*0800*/ 	.word	0x00004d10
        /*0804*/ 	.word	0x000000ff
        /*0808*/ 	.word	0x00000000
        /*080c*/ 	.short	0x0101
        /*080e*/ 	.byte	0x12
	.zero		1


	//   ....[115]....
        /*0810*/ 	.word	0x00005030
        /*0814*/ 	.word	0x000000ff
        /*0818*/ 	.word	0x000001c8
        /*081c*/ 	.short	0x010a
        /*081e*/ 	.byte	0x10
	.zero		1


	//   ....[116]....
        /*0820*/ 	.word	0x000051b0
        /*0824*/ 	.word	0x000000ff
        /*0828*/ 	.word	0x000001b8
        /*082c*/ 	.short	0x010a
        /*082e*/ 	.byte	0x10
	.zero		1


	//   ....[117]....
        /*0830*/ 	.word	0x00005580
        /*0834*/ 	.word	0x000000ff
        /*0838*/ 	.word	0x000001b0
        /*083c*/ 	.short	0x010b
        /*083e*/ 	.byte	0x10
	.zero		1


	//   ....[118]....
        /*0840*/ 	.word	0x000055a0
        /*0844*/ 	.word	0x000000ff
        /*0848*/ 	.word	0x00000000
        /*084c*/ 	.short	0x0101
        /*084e*/ 	.byte	0x2a
	.zero		1


	//   ....[119]....
        /*0850*/ 	.word	0x000055e0
        /*0854*/ 	.word	0x00000000
        /*0858*/ 	.word	0x000001b8
        /*085c*/ 	.short	0x010a
        /*085e*/ 	.byte	0xff
	.zero		1


	//   ....[120]....
        /*0860*/ 	.word	0x00005970
        /*0864*/ 	.word	0x000000ff
        /*0868*/ 	.word	0x000001d0
        /*086c*/ 	.short	0x010a
        /*086e*/ 	.byte	0x29
	.zero		1


	//   ....[121]....
        /*0870*/ 	.word	0x00005a90
        /*0874*/ 	.word	0x000000ff
        /*0878*/ 	.word	0x00000000
        /*087c*/ 	.short	0x0101
        /*087e*/ 	.byte	0x04
	.zero		1


	//   ....[122]....
        /*0880*/ 	.word	0x00006410
        /*0884*/ 	.word	0x000000ff
        /*0888*/ 	.word	0x000001b0
        /*088c*/ 	.short	0x010a
        /*088e*/ 	.byte	0x29
	.zero		1


	//   ....[123]....
        /*0890*/ 	.word	0x00006420
        /*0894*/ 	.word	0x00000060
        /*0898*/ 	.word	0x000001e0
        /*089c*/ 	.short	0x010a
        /*089e*/ 	.byte	0xff
	.zero		1


	//   ....[124]....
        /*08a0*/ 	.word	0x00006570
        /*08a4*/ 	.word	0x000000ff
        /*08a8*/ 	.word	0x000001b0
        /*08ac*/ 	.short	0x010a
        /*08ae*/ 	.byte	0x29
	.zero		1


	//   ....[125]....
        /*08b0*/ 	.word	0x00006650
        /*08b4*/ 	.word	0x000000ff
        /*08b8*/ 	.word	0x00000000
        /*08bc*/ 	.short	0x0101
        /*08be*/ 	.byte	0x04
	.zero		1


	//   ....[126]....
        /*08c0*/ 	.word	0x000066b0
        /*08c4*/ 	.word	0x00000060
        /*08c8*/ 	.word	0x000001e0
        /*08cc*/ 	.short	0x010a
        /*08ce*/ 	.byte	0xff
	.zero		1


	//   ....[127]....
        /*08d0*/ 	.word	0x00006a80
        /*08d4*/ 	.word	0x000000ff
        /*08d8*/ 	.word	0x00000000
        /*08dc*/ 	.short	0x0101
        /*08de*/ 	.byte	0x05
	.zero		1


	//   ....[128]....
        /*08e0*/ 	.word	0x00007430
        /*08e4*/ 	.word	0x00000002
        /*08e8*/ 	.word	0x000000d8
        /*08ec*/ 	.short	0x010a
        /*08ee*/ 	.byte	0xff
	.zero		1


	//   ....[129]....
        /*08f0*/ 	.word	0x00007490
        /*08f4*/ 	.word	0x00000002
        /*08f8*/ 	.word	0x000000d8
        /*08fc*/ 	.short	0x010a
        /*08fe*/ 	.byte	0xff
	.zero		1


	//   ....[130]....
        /*0900*/ 	.word	0x000074f0
        /*0904*/ 	.word	0x00000002
        /*0908*/ 	.word	0x000001d0
        /*090c*/ 	.short	0x010a
        /*090e*/ 	.byte	0xff
	.zero		1


	//   ....[131]....
        /*0910*/ 	.word	0x00007550
        /*0914*/ 	.word	0x00000000
        /*0918*/ 	.word	0x00000000
        /*091c*/ 	.short	0x010a
        /*091e*/ 	.byte	0xff
	.zero		1


	//   ....[132]....
        /*0920*/ 	.word	0x000075b0
        /*0924*/ 	.word	0x00000000
        /*0928*/ 	.word	0x00000000
        /*092c*/ 	.short	0x010a
        /*092e*/ 	.byte	0xff
	.zero		1


	//   ....[133]....
        /*0930*/ 	.word	0x00007610
        /*0934*/ 	.word	0x00000000
        /*0938*/ 	.word	0x00000000
        /*093c*/ 	.short	0x010a
        /*093e*/ 	.byte	0xff
	.zero		1


	//   ....[134]....
        /*0940*/ 	.word	0x00007670
        /*0944*/ 	.word	0x00000000
        /*0948*/ 	.word	0x00000000
        /*094c*/ 	.short	0x010a
        /*094e*/ 	.byte	0xff
	.zero		1


	//   ....[135]....
        /*0950*/ 	.word	0x000076d0
        /*0954*/ 	.word	0x00000000
        /*0958*/ 	.word	0x00000000
        /*095c*/ 	.short	0x010a
        /*095e*/ 	.byte	0xff
	.zero		1


	//   ....[136]....
        /*0960*/ 	.word	0x00007730
        /*0964*/ 	.word	0x00000000
        /*0968*/ 	.word	0x00000000
        /*096c*/ 	.short	0x010a
        /*096e*/ 	.byte	0xff
	.zero		1


	//   ....[137]....
        /*0970*/ 	.word	0x00007790
        /*0974*/ 	.word	0x00000000
        /*0978*/ 	.word	0x00000000
        /*097c*/ 	.short	0x010a
        /*097e*/ 	.byte	0xff
	.zero		1


	//   ....[138]....
        /*0980*/ 	.word	0x000077f0
        /*0984*/ 	.word	0x00000000
        /*0988*/ 	.word	0x00000000
        /*098c*/ 	.short	0x010a
        /*098e*/ 	.byte	0xff
	.zero		1


	//   ....[139]....
        /*0990*/ 	.word	0x00007850
        /*0994*/ 	.word	0x00000000
        /*0998*/ 	.word	0x00000000
        /*099c*/ 	.short	0x010a
        /*099e*/ 	.byte	0xff
	.zero		1


	//   ....[140]....
        /*09a0*/ 	.word	0x000078b0
        /*09a4*/ 	.word	0x00000000
        /*09a8*/ 	.word	0x00000000
        /*09ac*/ 	.short	0x010a
        /*09ae*/ 	.byte	0xff
	.zero		1


	//   ....[141]....
        /*09b0*/ 	.word	0x00007910
        /*09b4*/ 	.word	0x00000000
        /*09b8*/ 	.word	0x00000000
        /*09bc*/ 	.short	0x010a
        /*09be*/ 	.byte	0xff
	.zero		1


	//   ....[142]....
        /*09c0*/ 	.word	0x00007970
        /*09c4*/ 	.word	0x00000000
        /*09c8*/ 	.word	0x00000000
        /*09cc*/ 	.short	0x010a
        /*09ce*/ 	.byte	0xff
	.zero		1


	//   ....[143]....
        /*09d0*/ 	.word	0x000079d0
        /*09d4*/ 	.word	0x00000000
        /*09d8*/ 	.word	0x00000000
        /*09dc*/ 	.short	0x010a
        /*09de*/ 	.byte	0xff
	.zero		1


	//   ....[144]....
        /*09e0*/ 	.word	0x00007a30
        /*09e4*/ 	.word	0x00000000
        /*09e8*/ 	.word	0x00000000
        /*09ec*/ 	.short	0x010a
        /*09ee*/ 	.byte	0xff
	.zero		1


	//   ....[145]....
        /*09f0*/ 	.word	0x00007a90
        /*09f4*/ 	.word	0x00000000
        /*09f8*/ 	.word	0x00000000
        /*09fc*/ 	.short	0x010a
        /*09fe*/ 	.byte	0xff
	.zero		1


	//   ....[146]....
        /*0a00*/ 	.word	0x00007af0
        /*0a04*/ 	.word	0x00000000
        /*0a08*/ 	.word	0x00000000
        /*0a0c*/ 	.short	0x010a
        /*0a0e*/ 	.byte	0xff
	.zero		1


	//   ....[147]....
        /*0a10*/ 	.word	0x00007b50
        /*0a14*/ 	.word	0x00000000
        /*0a18*/ 	.word	0x00000000
        /*0a1c*/ 	.short	0x010a
        /*0a1e*/ 	.byte	0xff
	.zero		1


	//   ....[148]....
        /*0a20*/ 	.word	0x00007bb0
        /*0a24*/ 	.word	0x00000000
        /*0a28*/ 	.word	0x00000000
        /*0a2c*/ 	.short	0x010a
        /*0a2e*/ 	.byte	0xff
	.zero		1


	//   ....[149]....
        /*0a30*/ 	.word	0x00007c10
        /*0a34*/ 	.word	0x00000000
        /*0a38*/ 	.word	0x00000000
        /*0a3c*/ 	.short	0x010a
        /*0a3e*/ 	.byte	0xff
	.zero		1


	//   ....[150]....
        /*0a40*/ 	.word	0x00007c70
        /*0a44*/ 	.word	0x00000000
        /*0a48*/ 	.word	0x00000000
        /*0a4c*/ 	.short	0x010a
        /*0a4e*/ 	.byte	0xff
	.zero		1


	//   ....[151]....
        /*0a50*/ 	.word	0x00007cd0
        /*0a54*/ 	.word	0x00000000
        /*0a58*/ 	.word	0x00000000
        /*0a5c*/ 	.short	0x010a
        /*0a5e*/ 	.byte	0xff
	.zero		1


	//   ....[152]....
        /*0a60*/ 	.word	0x00007d30
        /*0a64*/ 	.word	0x00000000
        /*0a68*/ 	.word	0x00000000
        /*0a6c*/ 	.short	0x010a
        /*0a6e*/ 	.byte	0xff
	.zero		1


	//   ....[153]....
        /*0a70*/ 	.word	0x00007d90
        /*0a74*/ 	.word	0x00000000
        /*0a78*/ 	.word	0x00000000
        /*0a7c*/ 	.short	0x010a
        /*0a7e*/ 	.byte	0xff
	.zero		1


	//   ....[154]....
        /*0a80*/ 	.word	0x00007df0
        /*0a84*/ 	.word	0x00000000
        /*0a88*/ 	.word	0x00000000
        /*0a8c*/ 	.short	0x010a
        /*0a8e*/ 	.byte	0xff
	.zero		1


	//   ....[155]....
        /*0a90*/ 	.word	0x00007e50
        /*0a94*/ 	.word	0x00000000
        /*0a98*/ 	.word	0x00000000
        /*0a9c*/ 	.short	0x010a
        /*0a9e*/ 	.byte	0xff
	.zero		1


	//   ....[156]....
        /*0aa0*/ 	.word	0x00007eb0
        /*0aa4*/ 	.word	0x00000000
        /*0aa8*/ 	.word	0x00000000
        /*0aac*/ 	.short	0x010a
        /*0aae*/ 	.byte	0xff
	.zero		1


	//   ....[157]....
        /*0ab0*/ 	.word	0x00007f10
        /*0ab4*/ 	.word	0x00000004
        /*0ab8*/ 	.word	0x000001d8
        /*0abc*/ 	.short	0x010a
        /*0abe*/ 	.byte	0xff
	.zero		1


	//   ....[158]....
        /*0ac0*/ 	.word	0x00007f70
        /*0ac4*/ 	.word	0x00000004
        /*0ac8*/ 	.word	0x000001d0
        /*0acc*/ 	.short	0x010a
        /*0ace*/ 	.byte	0xff
	.zero		1


	//   ....[159]....
        /*0ad0*/ 	.word	0x00007fd0
        /*0ad4*/ 	.word	0x00000000
        /*0ad8*/ 	.word	0x000001d0
        /*0adc*/ 	.short	0x010a
        /*0ade*/ 	.byte	0xff
	.zero		1


	//   ....[160]....
        /*0ae0*/ 	.word	0x00008030
        /*0ae4*/ 	.word	0x00000005
        /*0ae8*/ 	.word	0x000001f0
        /*0aec*/ 	.short	0x010a
        /*0aee*/ 	.byte	0xff
	.zero		1


	//   ....[161]....
        /*0af0*/ 	.word	0x00008090
        /*0af4*/ 	.word	0x00000000
        /*0af8*/ 	.word	0x00000000
        /*0afc*/ 	.short	0x010a
        /*0afe*/ 	.byte	0xff
	.zero		1


	//   ....[162]....
        /*0b00*/ 	.word	0x000080f0
        /*0b04*/ 	.word	0x00000000
        /*0b08*/ 	.word	0x00000000
        /*0b0c*/ 	.short	0x010a
        /*0b0e*/ 	.byte	0xff
	.zero		1


	//   ....[163]....
        /*0b10*/ 	.word	0x00008150
        /*0b14*/ 	.word	0x00000000
        /*0b18*/ 	.word	0x00000000
        /*0b1c*/ 	.short	0x010a
        /*0b1e*/ 	.byte	0xff
	.zero		1


	//   ....[164]....
        /*0b20*/ 	.word	0x000081b0
        /*0b24*/ 	.word	0x00000000
        /*0b28*/ 	.word	0x000001d0
        /*0b2c*/ 	.short	0x010a
        /*0b2e*/ 	.byte	0xff
	.zero		1


	//   ....[165]....
        /*0b30*/ 	.word	0x00008210
        /*0b34*/ 	.word	0x00000000
        /*0b38*/ 	.word	0x000001c8
        /*0b3c*/ 	.short	0x010a
        /*0b3e*/ 	.byte	0xff
	.zero		1


	//   ....[166]....
        /*0b40*/ 	.word	0x00008270
        /*0b44*/ 	.word	0x00000003
        /*0b48*/ 	.word	0x000001b8
        /*0b4c*/ 	.short	0x010a
        /*0b4e*/ 	.byte	0xff
	.zero		1


	//   ....[167]....
        /*0b50*/ 	.word	0x000082d0
        /*0b54*/ 	.word	0x00000000
        /*0b58*/ 	.word	0x000001d0
        /*0b5c*/ 	.short	0x010a
        /*0b5e*/ 	.byte	0xff
	.zero		1


	//   ....[168]....
        /*0b60*/ 	.word	0x00008330
        /*0b64*/ 	.word	0x00000000
        /*0b68*/ 	.word	0x000001b0
        /*0b6c*/ 	.short	0x010a
        /*0b6e*/ 	.byte	0xff
	.zero		1


	//   ....[169]....
        /*0b70*/ 	.word	0x00008380
        /*0b74*/ 	.word	0x00000060
        /*0b78*/ 	.word	0x000001e0
        /*0b7c*/ 	.short	0x010a
        /*0b7e*/ 	.byte	0xff
	.zero		1


	//----- nvinfo : EIATTR_NUM_MBARRIERS
	.align		4
.L_47:
        /*0b80*/ 	.byte	0x03, 0x38
        /*0b82*/ 	.short	0x0040


	//----- nvinfo : EIATTR_EXIT_INSTR_OFFSETS
	.align		4
        /*0b84*/ 	.byte	0x04, 0x1c
        /*0b86*/ 	.short	(.L_49 - .L_48)


	//   ....[0]....
.L_48:
        /*0b88*/ 	.word	0x00003a30


	//   ....[1]....
        /*0b8c*/ 	.word	0x00003cc0


	//   ....[2]....
        /*0b90*/ 	.word	0x00003d20


	//   ....[3]....
        /*0b94*/ 	.word	0x00004a50


	//   ....[4]....
        /*0b98*/ 	.word	0x00005610


	//   ....[5]....
        /*0b9c*/ 	.word	0x00005650


	//   ....[6]....
        /*0ba0*/ 	.word	0x00007410


	//----- nvinfo : EIATTR_MAX_THREADS
	.align		4
.L_49:
        /*0ba4*/ 	.byte	0x04, 0x05
        /*0ba6*/ 	.short	(.L_51 - .L_50)
.L_50:
        /*0ba8*/ 	.word	0x00000100
        /*0bac*/ 	.word	0x00000001
        /*0bb0*/ 	.word	0x00000001


	//----- nvinfo : EIATTR_CRS_STACK_SIZE
	.align		4
.L_51:
        /*0bb4*/ 	.byte	0x04, 0x1e
        /*0bb6*/ 	.short	(.L_53 - .L_52)
.L_52:
        /*0bb8*/ 	.word	0x00000000


	//----- nvinfo : EIATTR_CBANK_PARAM_SIZE
	.align		4
.L_53:
        /*0bbc*/ 	.byte	0x03, 0x19
        /*0bbe*/ 	.short	0x0800


	//----- nvinfo : EIATTR_PARAM_CBANK
	.align		4
        /*0bc0*/ 	.byte	0x04, 0x0a
        /*0bc2*/ 	.short	(.L_55 - .L_54)
	.align		4
.L_54:
        /*0bc4*/ 	.word	index@(.nv.constant0._ZN7cutlass13device_kernelINS_4conv6kernel13ConvUniversalINS1_16ConvProblemShapeILNS1_8OperatorE1ELi2EEENS1_10collective14CollectiveConvINS1_47MainloopSm100TmaUmmaWarpSpecializedImplicitGemmILS5_1ELi27ELi2ELi1ELi2EN4cute5tupleIJNSA_1CILi2EEENSC_ILi1EEESE_EEEEENSB_IJNSC_ILi64EEESH_NSB_IJSH_EEEEEENS_12float_e4m3_tESK_NSA_8TiledMMAINSA_8MMA_AtomIJNSA_10MMA_TraitsINSA_19SM100_MMA_F8F6F4_SSEJSK_SK_fSH_SH_NSA_17integral_constantINSA_4UMMA5MajorELSR_0EEENSP_ISR_LSR_1EEENSP_INSQ_7ScaleInELSU_0EEESV_EEEEEENSA_6LayoutINSB_IJSE_SE_SE_EEENSB_IJNSC_ILi0EEES10_S10_EEEEENSB_IJNSA_10UnderscoreES13_S13_EEEEENS7_6detail27Sm100ImplicitGemmTileTraitsINSA_20SM90_TMA_LOAD_IM2COLENSA_14ComposedLayoutINSA_7SwizzleILi2ELi4ELi3EEENSA_18smem_ptr_flag_bitsILi8EEENSY_INSB_IJNSC_ILi8EEESH_EEENSB_IJSH_SE_EEEEEEEvEENS17_INSA_23SM90_TMA_LOAD_MULTICASTENS19_IS1B_S1D_NSY_INSB_IJSH_S1E_EEENSB_IJSE_SH_EEEEEEEvEEEENS_8epilogue10collective18CollectiveEpilogueINS1R_23Sm100TmaWarpSpecializedILi1ELi1ELi32ELb0ELb0EEEJSJ_NSB_IJNSY_ISH_SE_EES1W_EEESK_NSB_IJNSB_IJlllEEESE_S10_EEESK_S1Z_NS1R_6fusion15FusionCallbacksIS1V_NS20_17LinearCombinationISK_fSK_fLNS_15FloatRoundStyleE2EEESJ_S1X_JEEENSA_5SM1004TMEM4LOAD26SM100_TMEM_LOAD_16dp32b32xES18_S1I_NSA_39AutoVectorizingCopyWithAssumedAlignmentILi128EEENSA_21SM90_TMA_STORE_IM2COLES1I_S2B_S2B_EEEvvEEEEvNT_6ParamsE)
        /*0bc8*/ 	.short	0x0380
        /*0bca*/ 	.short	0x0800


	//----- nvinfo : EIATTR_SW_WAR
	.align		4
.L_55:
        /*0bcc*/ 	.byte	0x04, 0x36
        /*0bce*/ 	.short	(.L_57 - .L_56)
.L_56:
        /*0bd0*/ 	.word	0x00000008
.L_57:


//--------------------- .nv.callgraph             --------------------------
	.section	.nv.callgraph,"",@"SHT_CUDA_CALLGRAPH"
	.align	4
	.sectionentsize	8
	.align		4
        /*0000*/ 	.word	0x00000000
	.align		4
        /*0004*/ 	.word	0xffffffff
	.align		4
        /*0008*/ 	.word	index@(_ZN7cutlass13device_kernelINS_4conv6kernel13ConvUniversalINS1_16ConvProblemShapeILNS1_8OperatorE1ELi2EEENS1_10collective14CollectiveConvINS1_47MainloopSm100TmaUmmaWarpSpecializedImplicitGemmILS5_1ELi27ELi2ELi1ELi2EN4cute5tupleIJNSA_1CILi2EEENSC_ILi1EEESE_EEEEENSB_IJNSC_ILi64EEESH_NSB_IJSH_EEEEEENS_12float_e4m3_tESK_NSA_8TiledMMAINSA_8MMA_AtomIJNSA_10MMA_TraitsINSA_19SM100_MMA_F8F6F4_SSEJSK_SK_fSH_SH_NSA_17integral_constantINSA_4UMMA5MajorELSR_0EEENSP_ISR_LSR_1EEENSP_INSQ_7ScaleInELSU_0EEESV_EEEEEENSA_6LayoutINSB_IJSE_SE_SE_EEENSB_IJNSC_ILi0EEES10_S10_EEEEENSB_IJNSA_10UnderscoreES13_S13_EEEEENS7_6detail27Sm100ImplicitGemmTileTraitsINSA_20SM90_TMA_LOAD_IM2COLENSA_14ComposedLayoutINSA_7SwizzleILi2ELi4ELi3EEENSA_18smem_ptr_flag_bitsILi8EEENSY_INSB_IJNSC_ILi8EEESH_EEENSB_IJSH_SE_EEEEEEEvEENS17_INSA_23SM90_TMA_LOAD_MULTICASTENS19_IS1B_S1D_NSY_INSB_IJSH_S1E_EEENSB_IJSE_SH_EEEEEEEvEEEENS_8epilogue10collective18CollectiveEpilogueINS1R_23Sm100TmaWarpSpecializedILi1ELi1ELi32ELb0ELb0EEEJSJ_NSB_IJNSY_ISH_SE_EES1W_EEESK_NSB_IJNSB_IJlllEEESE_S10_EEESK_S1Z_NS1R_6fusion15FusionCallbacksIS1V_NS20_17LinearCombinationISK_fSK_fLNS_15FloatRoundStyleE2EEESJ_S1X_JEEENSA_5SM1004TMEM4LOAD26SM100_TMEM_LOAD_16dp32b32xES18_S1I_NSA_39AutoVectorizingCopyWithAssumedAlignmentILi128EEENSA_21SM90_TMA_STORE_IM2COLES1I_S2B_S2B_EEEvvEEEEvNT_6ParamsE)
	.align		4
        /*000c*/ 	.word	index@(__assertfail)
	.align		4
        /*0010*/ 	.word	0x00000000
	.align		4
        /*0014*/ 	.word	0xfffffffe
	.align		4
        /*0018*/ 	.word	0x00000000
	.align		4
        /*001c*/ 	.word	0xfffffffd
	.align		4
        /*0020*/ 	.word	0x00000000
	.align		4
        /*0024*/ 	.word	0xfffffffc


//--------------------- .nv.constant4             --------------------------
	.section	.nv.constant4,"a",@progbits
	.align	8
	.align		8
.nv.constant4:
        /*0000*/ 	.dword	__assertfail
	.align		8
        /*0008*/ 	.dword	__unnamed_1
	.align		8
        /*0010*/ 	.dword	__unnamed_2
	.align		8
        /*0018*/ 	.dword	_ZN39_INTERNAL_7ae0d819_4_k_cu_34865e72_33664cuda3std3__45__cpo5beginE
	.align		8
        /*0020*/ 	.dword	_ZN39_INTERNAL_7ae0d819_4_k_cu_34865e72_33664cuda3std3__45__cpo3endE
	.align		8
        /*0028*/ 	.dword	_ZN39_INTERNAL_7ae0d819_4_k_cu_34865e72_33664cuda3std3__45__cpo6cbeginE
	.align		8
        /*0030*/ 	.dword	_ZN39_INTERNAL_7ae0d819_4_k_cu_34865e72_33664cuda3std3__45__cpo4cendE
	.align		8
        /*0038*/ 	.dword	_ZN39_INTERNAL_7ae0d819_4_k_cu_34865e72_33664cuda3std3__441_GLOBAL__N__7ae0d819_4_k_cu_34865e72_33666ignoreE
	.align		8
        /*0040*/ 	.dword	_ZN39_INTERNAL_7ae0d819_4_k_cu_34865e72_33664cuda3std3__419piecewise_constructE
	.align		8
        /*0048*/ 	.dword	_ZN39_INTERNAL_7ae0d819_4_k_cu_34865e72_33664cuda3std3__48in_placeE
	.align		8
        /*0050*/ 	.dword	_ZN39_INTERNAL_7ae0d819_4_k_cu_34865e72_33664cuda3std6ranges3__45__cpo4swapE
	.align		8
        /*0058*/ 	.dword	_ZN39_INTERNAL_7ae0d819_4_k_cu_34865e72_33664cuda3std6ranges3__45__cpo9iter_moveE
	.align		8
        /*0060*/ 	.dword	_ZN39_INTERNAL_7ae0d819_4_k_cu_34865e72_33664cute7productE
	.align		8
        /*0068*/ 	.dword	_ZN39_INTERNAL_7ae0d819_4_k_cu_34865e72_33664cute1_E
	.align		8
        /*0070*/ 	.dword	$str$27
	.align		8
        /*0078*/ 	.dword	$str$28
	.align		8
        /*0080*/ 	.dword	$str$29
	.align		8
        /*0088*/ 	.dword	$str$30


//--------------------- .text._ZN7cutlass13device_kernelINS_4conv6kernel13ConvUniversalINS1_16ConvProblemShapeILNS1_8OperatorE1ELi2EEENS1_10collective14CollectiveConvINS1_47MainloopSm100TmaUmmaWarpSpecializedImplicitGemmILS5_1ELi27ELi2ELi1ELi2EN4cute5tupleIJNSA_1CILi2EEENSC_ILi1EEESE_EEEEENSB_IJNSC_ILi64EEESH_NSB_IJSH_EEEEEENS_12float_e4m3_tESK_NSA_8TiledMMAINSA_8MMA_AtomIJNSA_10MMA_TraitsINSA_19SM100_MMA_F8F6F4_SSEJSK_SK_fSH_SH_NSA_17integral_constantINSA_4UMMA5MajorELSR_0EEENSP_ISR_LSR_1EEENSP_INSQ_7ScaleInELSU_0EEESV_EEEEEENSA_6LayoutINSB_IJSE_SE_SE_EEENSB_IJNSC_ILi0EEES10_S10_EEEEENSB_IJNSA_10UnderscoreES13_S13_EEEEENS7_6detail27Sm100ImplicitGemmTileTraitsINSA_20SM90_TMA_LOAD_IM2COLENSA_14ComposedLayoutINSA_7SwizzleILi2ELi4ELi3EEENSA_18smem_ptr_flag_bitsILi8EEENSY_INSB_IJNSC_ILi8EEESH_EEENSB_IJSH_SE_EEEEEEEvEENS17_INSA_23SM90_TMA_LOAD_MULTICASTENS19_IS1B_S1D_NSY_INSB_IJSH_S1E_EEENSB_IJSE_SH_EEEEEEEvEEEENS_8epilogue10collective18CollectiveEpilogueINS1R_23Sm100TmaWarpSpecializedILi1ELi1ELi32ELb0ELb0EEEJSJ_NSB_IJNSY_ISH_SE_EES1W_EEESK_NSB_IJNSB_IJlllEEESE_S10_EEESK_S1Z_NS1R_6fusion15FusionCallbacksIS1V_NS20_17LinearCombinationISK_fSK_fLNS_15FloatRoundStyleE2EEESJ_S1X_JEEENSA_5SM1004TMEM4LOAD26SM100_TMEM_LOAD_16dp32b32xES18_S1I_NSA_39AutoVectorizingCopyWithAssumedAlignmentILi128EEENSA_21SM90_TMA_STORE_IM2COLES1I_S2B_S2B_EEEvvEEEEvNT_6ParamsE --------------------------
	.section	.text._ZN7cutlass13device_kernelINS_4conv6kernel13ConvUniversalINS1_16ConvProblemShapeILNS1_8OperatorE1ELi2EEENS1_10collective14CollectiveConvINS1_47MainloopSm100TmaUmmaWarpSpecializedImplicitGemmILS5_1ELi27ELi2ELi1ELi2EN4cute5tupleIJNSA_1CILi2EEENSC_ILi1EEESE_EEEEENSB_IJNSC_ILi64EEESH_NSB_IJSH_EEEEEENS_12float_e4m3_tESK_NSA_8TiledMMAINSA_8MMA_AtomIJNSA_10MMA_TraitsINSA_19SM100_MMA_F8F6F4_SSEJSK_SK_fSH_SH_NSA_17integral_constantINSA_4UMMA5MajorELSR_0EEENSP_ISR_LSR_1EEENSP_INSQ_7ScaleInELSU_0EEESV_EEEEEENSA_6LayoutINSB_IJSE_SE_SE_EEENSB_IJNSC_ILi0EEES10_S10_EEEEENSB_IJNSA_10UnderscoreES13_S13_EEEEENS7_6detail27Sm100ImplicitGemmTileTraitsINSA_20SM90_TMA_LOAD_IM2COLENSA_14ComposedLayoutINSA_7SwizzleILi2ELi4ELi3EEENSA_18smem_ptr_flag_bitsILi8EEENSY_INSB_IJNSC_ILi8EEESH_EEENSB_IJSH_SE_EEEEEEEvEENS17_INSA_23SM90_TMA_LOAD_MULTICASTENS19_IS1B_S1D_NSY_INSB_IJSH_S1E_EEENSB_IJSE_SH_EEEEEEEvEEEENS_8epilogue10collective18CollectiveEpilogueINS1R_23Sm100TmaWarpSpecializedILi1ELi1ELi32ELb0ELb0EEEJSJ_NSB_IJNSY_ISH_SE_EES1W_EEESK_NSB_IJNSB_IJlllEEESE_S10_EEESK_S1Z_NS1R_6fusion15FusionCallbacksIS1V_NS20_17LinearCombinationISK_fSK_fLNS_15FloatRoundStyleE2EEESJ_S1X_JEEENSA_5SM1004TMEM4LOAD26SM100_TMEM_LOAD_16dp32b32xES18_S1I_NSA_39AutoVectorizingCopyWithAssumedAlignmentILi128EEENSA_21SM90_TMA_STORE_IM2COLES1I_S2B_S2B_EEEvvEEEEvNT_6ParamsE,"ax",@progbits
	.align	128
.text._ZN7cutlass13device_kernelINS_4conv6kernel13ConvUniversalINS1_16ConvProblemShapeILNS1_8OperatorE1ELi2EEENS1_10collective14CollectiveConvINS1_47MainloopSm100TmaUmmaWarpSpecializedImplicitGemmILS5_1ELi27ELi2ELi1ELi2EN4cute5tupleIJNSA_1CILi2EEENSC_ILi1EEESE_EEEEENSB_IJNSC_ILi64EEESH_NSB_IJSH_EEEEEENS_12float_e4m3_tESK_NSA_8TiledMMAINSA_8MMA_AtomIJNSA_10MMA_TraitsINSA_19SM100_MMA_F8F6F4_SSEJSK_SK_fSH_SH_NSA_17integral_constantINSA_4UMMA5MajorELSR_0EEENSP_ISR_LSR_1EEENSP_INSQ_7ScaleInELSU_0EEESV_EEEEEENSA_6LayoutINSB_IJSE_SE_SE_EEENSB_IJNSC_ILi0EEES10_S10_EEEEENSB_IJNSA_10UnderscoreES13_S13_EEEEENS7_6detail27Sm100ImplicitGemmTileTraitsINSA_20SM90_TMA_LOAD_IM2COLENSA_14ComposedLayoutINSA_7SwizzleILi2ELi4ELi3EEENSA_18smem_ptr_flag_bitsILi8EEENSY_INSB_IJNSC_ILi8EEESH_EEENSB_IJSH_SE_EEEEEEEvEENS17_INSA_23SM90_TMA_LOAD_MULTICASTENS19_IS1B_S1D_NSY_INSB_IJSH_S1E_EEENSB_IJSE_SH_EEEEEEEvEEEENS_8epilogue10collective18CollectiveEpilogueINS1R_23Sm100TmaWarpSpecializedILi1ELi1ELi32ELb0ELb0EEEJSJ_NSB_IJNSY_ISH_SE_EES1W_EEESK_NSB_IJNSB_IJlllEEESE_S10_EEESK_S1Z_NS1R_6fusion15FusionCallbacksIS1V_NS20_17LinearCombinationISK_fSK_fLNS_15FloatRoundStyleE2EEESJ_S1X_JEEENSA_5SM1004TMEM4LOAD26SM100_TMEM_LOAD_16dp32b32xES18_S1I_NSA_39AutoVectorizingCopyWithAssumedAlignmentILi128EEENSA_21SM90_TMA_STORE_IM2COLES1I_S2B_S2B_EEEvvEEEEvNT_6ParamsE:
        .type           _ZN7cutlass13device_kernelINS_4conv6kernel13ConvUniversalINS1_16ConvProblemShapeILNS1_8OperatorE1ELi2EEENS1_10collective14CollectiveConvINS1_47MainloopSm100TmaUmmaWarpSpecializedImplicitGemmILS5_1ELi27ELi2ELi1ELi2EN4cute5tupleIJNSA_1CILi2EEENSC_ILi1EEESE_EEEEENSB_IJNSC_ILi64EEESH_NSB_IJSH_EEEEEENS_12float_e4m3_tESK_NSA_8TiledMMAINSA_8MMA_AtomIJNSA_10MMA_TraitsINSA_19SM100_MMA_F8F6F4_SSEJSK_SK_fSH_SH_NSA_17integral_constantINSA_4UMMA5MajorELSR_0EEENSP_ISR_LSR_1EEENSP_INSQ_7ScaleInELSU_0EEESV_EEEEEENSA_6LayoutINSB_IJSE_SE_SE_EEENSB_IJNSC_ILi0EEES10_S10_EEEEENSB_IJNSA_10UnderscoreES13_S13_EEEEENS7_6detail27Sm100ImplicitGemmTileTraitsINSA_20SM90_TMA_LOAD_IM2COLENSA_14ComposedLayoutINSA_7SwizzleILi2ELi4ELi3EEENSA_18smem_ptr_flag_bitsILi8EEENSY_INSB_IJNSC_ILi8EEESH_EEENSB_IJSH_SE_EEEEEEEvEENS17_INSA_23SM90_TMA_LOAD_MULTICASTENS19_IS1B_S1D_NSY_INSB_IJSH_S1E_EEENSB_IJSE_SH_EEEEEEEvEEEENS_8epilogue10collective18CollectiveEpilogueINS1R_23Sm100TmaWarpSpecializedILi1ELi1ELi32ELb0ELb0EEEJSJ_NSB_IJNSY_ISH_SE_EES1W_EEESK_NSB_IJNSB_IJlllEEESE_S10_EEESK_S1Z_NS1R_6fusion15FusionCallbacksIS1V_NS20_17LinearCombinationISK_fSK_fLNS_15FloatRoundStyleE2EEESJ_S1X_JEEENSA_5SM1004TMEM4LOAD26SM100_TMEM_LOAD_16dp32b32xES18_S1I_NSA_39AutoVectorizingCopyWithAssumedAlignmentILi128EEENSA_21SM90_TMA_STORE_IM2COLES1I_S2B_S2B_EEEvvEEEEvNT_6ParamsE,@function
        .size           _ZN7cutlass13device_kernelINS_4conv6kernel13ConvUniversalINS1_16ConvProblemShapeILNS1_8OperatorE1ELi2EEENS1_10collective14CollectiveConvINS1_47MainloopSm100TmaUmmaWarpSpecializedImplicitGemmILS5_1ELi27ELi2ELi1ELi2EN4cute5tupleIJNSA_1CILi2EEENSC_ILi1EEESE_EEEEENSB_IJNSC_ILi64EEESH_NSB_IJSH_EEEEEENS_12float_e4m3_tESK_NSA_8TiledMMAINSA_8MMA_AtomIJNSA_10MMA_TraitsINSA_19SM100_MMA_F8F6F4_SSEJSK_SK_fSH_SH_NSA_17integral_constantINSA_4UMMA5MajorELSR_0EEENSP_ISR_LSR_1EEENSP_INSQ_7ScaleInELSU_0EEESV_EEEEEENSA_6LayoutINSB_IJSE_SE_SE_EEENSB_IJNSC_ILi0EEES10_S10_EEEEENSB_IJNSA_10UnderscoreES13_S13_EEEEENS7_6detail27Sm100ImplicitGemmTileTraitsINSA_20SM90_TMA_LOAD_IM2COLENSA_14ComposedLayoutINSA_7SwizzleILi2ELi4ELi3EEENSA_18smem_ptr_flag_bitsILi8EEENSY_INSB_IJNSC_ILi8EEESH_EEENSB_IJSH_SE_EEEEEEEvEENS17_INSA_23SM90_TMA_LOAD_MULTICASTENS19_IS1B_S1D_NSY_INSB_IJSH_S1E_EEENSB_IJSE_SH_EEEEEEEvEEEENS_8epilogue10collective18CollectiveEpilogueINS1R_23Sm100TmaWarpSpecializedILi1ELi1ELi32ELb0ELb0EEEJSJ_NSB_IJNSY_ISH_SE_EES1W_EEESK_NSB_IJNSB_IJlllEEESE_S10_EEESK_S1Z_NS1R_6fusion15FusionCallbacksIS1V_NS20_17LinearCombinationISK_fSK_fLNS_15FloatRoundStyleE2EEESJ_S1X_JEEENSA_5SM1004TMEM4LOAD26SM100_TMEM_LOAD_16dp32b32xES18_S1I_NSA_39AutoVectorizingCopyWithAssumedAlignmentILi128EEENSA_21SM90_TMA_STORE_IM2COLES1I_S2B_S2B_EEEvvEEEEvNT_6ParamsE,(.L_x_195 - _ZN7cutlass13device_kernelINS_4conv6kernel13ConvUniversalINS1_16ConvProblemShapeILNS1_8OperatorE1ELi2EEENS1_10collective14CollectiveConvINS1_47MainloopSm100TmaUmmaWarpSpecializedImplicitGemmILS5_1ELi27ELi2ELi1ELi2EN4cute5tupleIJNSA_1CILi2EEENSC_ILi1EEESE_EEEEENSB_IJNSC_ILi64EEESH_NSB_IJSH_EEEEEENS_12float_e4m3_tESK_NSA_8TiledMMAINSA_8MMA_AtomIJNSA_10MMA_TraitsINSA_19SM100_MMA_F8F6F4_SSEJSK_SK_fSH_SH_NSA_17integral_constantINSA_4UMMA5MajorELSR_0EEENSP_ISR_LSR_1EEENSP_INSQ_7ScaleInELSU_0EEESV_EEEEEENSA_6LayoutINSB_IJSE_SE_SE_EEENSB_IJNSC_ILi0EEES10_S10_EEEEENSB_IJNSA_10UnderscoreES13_S13_EEEEENS7_6detail27Sm100ImplicitGemmTileTraitsINSA_20SM90_TMA_LOAD_IM2COLENSA_14ComposedLayoutINSA_7SwizzleILi2ELi4ELi3EEENSA_18smem_ptr_flag_bitsILi8EEENSY_INSB_IJNSC_ILi8EEESH_EEENSB_IJSH_SE_EEEEEEEvEENS17_INSA_23SM90_TMA_LOAD_MULTICASTENS19_IS1B_S1D_NSY_INSB_IJSH_S1E_EEENSB_IJSE_SH_EEEEEEEvEEEENS_8epilogue10collective18CollectiveEpilogueINS1R_23Sm100TmaWarpSpecializedILi1ELi1ELi32ELb0ELb0EEEJSJ_NSB_IJNSY_ISH_SE_EES1W_EEESK_NSB_IJNSB_IJlllEEESE_S10_EEESK_S1Z_NS1R_6fusion15FusionCallbacksIS1V_NS20_17LinearCombinationISK_fSK_fLNS_15FloatRoundStyleE2EEESJ_S1X_JEEENSA_5SM1004TMEM4LOAD26SM100_TMEM_LOAD_16dp32b32xES18_S1I_NSA_39AutoVectorizingCopyWithAssumedAlignmentILi128EEENSA_21SM90_TMA_STORE_IM2COLES1I_S2B_S2B_EEEvvEEEEvNT_6ParamsE)
        .other          _ZN7cutlass13device_kernelINS_4conv6kernel13ConvUniversalINS1_16ConvProblemShapeILNS1_8OperatorE1ELi2EEENS1_10collective14CollectiveConvINS1_47MainloopSm100TmaUmmaWarpSpecializedImplicitGemmILS5_1ELi27ELi2ELi1ELi2EN4cute5tupleIJNSA_1CILi2EEENSC_ILi1EEESE_EEEEENSB_IJNSC_ILi64EEESH_NSB_IJSH_EEEEEENS_12float_e4m3_tESK_NSA_8TiledMMAINSA_8MMA_AtomIJNSA_10MMA_TraitsINSA_19SM100_MMA_F8F6F4_SSEJSK_SK_fSH_SH_NSA_17integral_constantINSA_4UMMA5MajorELSR_0EEENSP_ISR_LSR_1EEENSP_INSQ_7ScaleInELSU_0EEESV_EEEEEENSA_6LayoutINSB_IJSE_SE_SE_EEENSB_IJNSC_ILi0EEES10_S10_EEEEENSB_IJNSA_10UnderscoreES13_S13_EEEEENS7_6detail27Sm100ImplicitGemmTileTraitsINSA_20SM90_TMA_LOAD_IM2COLENSA_14ComposedLayoutINSA_7SwizzleILi2ELi4ELi3EEENSA_18smem_ptr_flag_bitsILi8EEENSY_INSB_IJNSC_ILi8EEESH_EEENSB_IJSH_SE_EEEEEEEvEENS17_INSA_23SM90_TMA_LOAD_MULTICASTENS19_IS1B_S1D_NSY_INSB_IJSH_S1E_EEENSB_IJSE_SH_EEEEEEEvEEEENS_8epilogue10collective18CollectiveEpilogueINS1R_23Sm100TmaWarpSpecializedILi1ELi1ELi32ELb0ELb0EEEJSJ_NSB_IJNSY_ISH_SE_EES1W_EEESK_NSB_IJNSB_IJlllEEESE_S10_EEESK_S1Z_NS1R_6fusion15FusionCallbacksIS1V_NS20_17LinearCombinationISK_fSK_fLNS_15FloatRoundStyleE2EEESJ_S1X_JEEENSA_5SM1004TMEM4LOAD26SM100_TMEM_LOAD_16dp32b32xES18_S1I_NSA_39AutoVectorizingCopyWithAssumedAlignmentILi128EEENSA_21SM90_TMA_STORE_IM2COLES1I_S2B_S2B_EEEvvEEEEvNT_6ParamsE,@"STO_CUDA_ENTRY STV_DEFAULT"
_ZN7cutlass13device_kernelINS_4conv6kernel13ConvUniversalINS1_16ConvProblemShapeILNS1_8OperatorE1ELi2EEENS1_10collective14CollectiveConvINS1_47MainloopSm100TmaUmmaWarpSpecializedImplicitGemmILS5_1ELi27ELi2ELi1ELi2EN4cute5tupleIJNSA_1CILi2EEENSC_ILi1EEESE_EEEEENSB_IJNSC_ILi64EEESH_NSB_IJSH_EEEEEENS_12float_e4m3_tESK_NSA_8TiledMMAINSA_8MMA_AtomIJNSA_10MMA_TraitsINSA_19SM100_MMA_F8F6F4_SSEJSK_SK_fSH_SH_NSA_17integral_constantINSA_4UMMA5MajorELSR_0EEENSP_ISR_LSR_1EEENSP_INSQ_7ScaleInELSU_0EEESV_EEEEEENSA_6LayoutINSB_IJSE_SE_SE_EEENSB_IJNSC_ILi0EEES10_S10_EEEEENSB_IJNSA_10UnderscoreES13_S13_EEEEENS7_6detail27Sm100ImplicitGemmTileTraitsINSA_20SM90_TMA_LOAD_IM2COLENSA_14ComposedLayoutINSA_7SwizzleILi2ELi4ELi3EEENSA_18smem_ptr_flag_bitsILi8EEENSY_INSB_IJNSC_ILi8EEESH_EEENSB_IJSH_SE_EEEEEEEvEENS17_INSA_23SM90_TMA_LOAD_MULTICASTENS19_IS1B_S1D_NSY_INSB_IJSH_S1E_EEENSB_IJSE_SH_EEEEEEEvEEEENS_8epilogue10collective18CollectiveEpilogueINS1R_23Sm100TmaWarpSpecializedILi1ELi1ELi32ELb0ELb0EEEJSJ_NSB_IJNSY_ISH_SE_EES1W_EEESK_NSB_IJNSB_IJlllEEESE_S10_EEESK_S1Z_NS1R_6fusion15FusionCallbacksIS1V_NS20_17LinearCombinationISK_fSK_fLNS_15FloatRoundStyleE2EEESJ_S1X_JEEENSA_5SM1004TMEM4LOAD26SM100_TMEM_LOAD_16dp32b32xES18_S1I_NSA_39AutoVectorizingCopyWithAssumedAlignmentILi128EEENSA_21SM90_TMA_STORE_IM2COLES1I_S2B_S2B_EEEvvEEEEvNT_6ParamsE:
[----:B------:R-:W1:Y:S01]  /*0000*/  LDC R1, c[0x0][0x37c] ;  /* 0x0000df00ff017b82 */ /* 0x000e620000000800 */
[----:B------:R-:W2:Y:S01]  /*0010*/  S2R R107, SR_TID.X ;  /* 0x00000000006b7919 */ /* 0x000ea20000002100 */
[----:B------:R-:W3:Y:S01]  /*0020*/  LDCU.64 UR6, c[0x0][0x890] ;  /* 0x00011200ff0677ac */ /* 0x000ee20008000a00 */
[----:B-1----:R-:W-:Y:S01]  /*0030*/  VIADD R1, R1, 0xfffffff8 ;  /* 0xfffffff801017836 */ /* 0x002fe20000000000 */
[----:B------:R-:W-:Y:S02]  /*0040*/  PRMT R102, RZ, 0x7610, R102 ;  /* 0x00007610ff667816 */ /* 0x000fe40000000066 */
[----:B------:R-:W-:Y:S01]  /*0050*/  ELECT P5, URZ, PT ;  /* 0x0000000000ff782f */ /* 0x000fe200038a0000 */
[----:B------:R-:W1:Y:S01]  /*0060*/  LDCU.64 UR38, c[0x0][0x358] ;  /* 0x00006b00ff2677ac */ /* 0x000e620008000a00 */
[----:B---3--:R-:W-:-:S04]  /*0070*/  UISETP.NE.U32.AND UP0, UPT, UR6, URZ, UPT ;  /* 0x000000ff0600728c */ /* 0x008fc8000bf05070 */
[----:B------:R-:W-:Y:S01]  /*0080*/  UISETP.NE.AND.EX UP0, UPT, UR7, URZ, UPT, UP0 ;  /* 0x000000ff0700728c */ /* 0x000fe2000bf05300 */
[----:B--2---:R-:W-:-:S05]  /*0090*/  SHF.R.U32.HI R113, RZ, 0x5, R107 ;  /* 0x00000005ff717819 */ /* 0x004fca000001166b */
[----:B------:R-:W2:Y:S02]  /*00a0*/  SHFL.IDX PT, R0, R113, RZ, 0x1f ;  /* 0x00001fff71007589 */ /* 0x000ea400000e0000 */
[----:B--2---:R-:W-:Y:S01]  /*00b0*/  R2UR UR4, R0 ;  /* 0x00000000000472ca */ /* 0x004fe200000e0000 */
[----:B-1----:R-:W-:-:S14]  /*00c0*/  BRA.U UP0, `(.L_x_0) ;  /* 0x00000001002c7547 */ /* 0x002fdc000b800000 */
[----:B------:R-:W1:Y:S02]  /*00d0*/  LDCU.64 UR8, c[0x0][0x888] ;  /* 0x00011100ff0877ac */ /* 0x000e640008000a00 */
[----:B-1----:R-:W-:-:S04]  /*00e0*/  UISETP.NE.U32.AND UP0, UPT, UR8, URZ, UPT ;  /* 0x000000ff0800728c */ /* 0x002fc8000bf05070 */
[----:B------:R-:W-:-:S09]  /*00f0*/  UISETP.NE.AND.EX UP0, UPT, UR9, URZ, UPT, UP0 ;  /* 0x000000ff0900728c */ /* 0x000fd2000bf05300 */
[----:B------:R-:W-:Y:S05]  /*0100*/  BRA.U !UP0, `(.L_x_1) ;  /* 0x0000000108107547 */ /* 0x000fea000b800000 */
[----:B------:R-:W1:Y:S02]  /*0110*/  LDC.64 R2, c[0x0][0x888] ;  /* 0x00022200ff027b82 */ /* 0x000e640000000a00 */
[----:B-1----:R1:W5:Y:S01]  /*0120*/  LDG.E R49, desc[UR38][R2.64] ;  /* 0x0000002602317981 */ /* 0x002362000c1e1900 */
[----:B------:R-:W-:Y:S01]  /*0130*/  HFMA2 R102, -RZ, RZ, 0, 5.9604644775390625e-08 ;  /* 0x00000001ff667431 */ /* 0x000fe200000001ff */
[----:B------:R-:W-:Y:S05]  /*0140*/  BRA `(.L_x_0) ;  /* 0x00000000000c7947 */ /* 0x000fea0003800000 */
.L_x_1:
[----:B------:R-:W1:Y:S01]  /*0150*/  LDCU UR5, c[0x0][0x880] ;  /* 0x00011000ff0577ac */ /* 0x000e620008000800 */
[----:B------:R-:W-:Y:S01]  /*0160*/  HFMA2 R102, -RZ, RZ, 0, 5.9604644775390625e-08 ;  /* 0x00000001ff667431 */ /* 0x000fe200000001ff */
[----:B-1----:R-:W-:Y:S02]  /*0170*/  MOV R49, UR5 ;  /* 0x0000000500317c02 */ /* 0x002fe40008000f00 */
.L_x_0:
[----:B------:R-:W2:Y:S02]  /*0180*/  LDCU.64 UR8, c[0x0][0x8b0] ;  /* 0x00011600ff0877ac */ /* 0x000ea40008000a00 */
[----:B--2---:R-:W-:-:S04]  /*0190*/  UISETP.NE.U32.AND UP0, UPT, UR8, URZ, UPT ;  /* 0x000000ff0800728c */ /* 0x004fc8000bf05070 */
[----:B------:R-:W-:-:S09]  /*01a0*/  UISETP.NE.AND.EX UP0, UPT, UR9, URZ, UPT, UP0 ;  /* 0x000000ff0900728c */ /* 0x000fd2000bf05300 */
[----:B------:R-:W-:Y:S05]  /*01b0*/  BRA.U UP0, `(.L_x_2) ;  /* 0x0000000100247547 */ /* 0x000fea000b800000 */
[----:B------:R-:W2:Y:S02]  /*01c0*/  LDCU.64 UR8, c[0x0][0x8a8] ;  /* 0x00011500ff0877ac */ /* 0x000ea40008000a00 */
[----:B--2---:R-:W-:-:S04]  /*01d0*/  UISETP.NE.U32.AND UP0, UPT, UR8, URZ, UPT ;  /* 0x000000ff0800728c */ /* 0x004fc8000bf05070 */
[----:B------:R-:W-:-:S09]  /*01e0*/  UISETP.NE.AND.EX UP0, UPT, UR9, URZ, UPT, UP0 ;  /* 0x000000ff0900728c */ /* 0x000fd2000bf05300 */
[----:B------:R-:W-:Y:S05]  /*01f0*/  BRA.U !UP0, `(.L_x_3) ;  /* 0x00000001080c7547 */ /* 0x000fea000b800000 */
[----:B-1----:R-:W1:Y:S02]  /*0200*/  LDC.64 R2, c[0x0][0x8a8] ;  /* 0x00022a00ff027b82 */ /* 0x002e640000000a00 */
[----:B-1----:R2:W5:Y:S01]  /*0210*/  LDG.E R47, desc[UR38][R2.64] ;  /* 0x00000026022f7981 */ /* 0x002562000c1e1900 */
[----:B------:R-:W-:Y:S05]  /*0220*/  BRA `(.L_x_2) ;  /* 0x0000000000087947 */ /* 0x000fea0003800000 */
.L_x_3:
[----:B------:R-:W2:Y:S02]  /*0230*/  LDCU UR5, c[0x0][0x8a0] ;  /* 0x00011400ff0577ac */ /* 0x000ea40008000800 */
[----:B--2---:R-:W-:Y:S02]  /*0240*/  MOV R47, UR5 ;  /* 0x00000005002f7c02 */ /* 0x004fe40008000f00 */
.L_x_2:
[----:B------:R-:W-:Y:S01]  /*0250*/  IMAD.U32 R0, RZ, RZ, UR4 ;  /* 0x00000004ff007e24 */ /* 0x000fe2000f8e00ff */
[----:B------:R-:W-:Y:S04]  /*0260*/  BSSY.RECONVERGENT B0, `(.L_x_4) ;  /* 0x000000c000007945 */ /* 0x000fe80003800200 */
[C---:B------:R-:W-:Y:S02]  /*0270*/  ISETP.NE.OR P1, PT, R0.reuse, 0x1, !P5 ;  /* 0x000000010000780c */ /* 0x040fe40006f25670 */
[----:B------:R-:W-:-:S11]  /*0280*/  ISETP.NE.OR P0, PT, R0, 0x3, !P5 ;  /* 0x000000030000780c */ /* 0x000fd60006f05670 */
[----:B------:R-:W-:Y:S05]  /*0290*/  @P1 BRA `(.L_x_5) ;  /* 0x0000000000201947 */ /* 0x000fea0003800000 */
[----:B------:R-:W3:Y:S02]  /*02a0*/  LDCU.64 UR8, c[0x0][0x348] ;  /* 0x00006900ff0877ac */ /* 0x000ee40008000a00 */
[----:B---3--:R-:W-:Y:S02]  /*02b0*/  UIADD3 UR10, UP1, UPT, UR8, 0x80, URZ ;  /* 0x00000080080a7890 */ /* 0x008fe4000ff3e0ff */
[----:B------:R-:W-:Y:S02]  /*02c0*/  UIADD3 UR8, UP0, UPT, UR8, 0x180, URZ ;  /* 0x0000018008087890 */ /* 0x000fe4000ff1e0ff */
[----:B------:R-:W-:Y:S02]  /*02d0*/  UIADD3.X UR11, UPT, UPT, URZ, UR9, URZ, UP1, !UPT ;  /* 0x00000009ff0b7290 */ /* 0x000fe40008ffe4ff */
[----:B------:R-:W-:-:S07]  /*02e0*/  UIADD3.X UR9, UPT, UPT, URZ, UR9, URZ, UP0, !UPT ;  /* 0x00000009ff097290 */ /* 0x000fce00087fe4ff */
[----:B------:R3:W-:Y:S02]  /*02f0*/  UTMACCTL.PF [UR10] ;  /* 0x000000000a0079b9 */ /* 0x0007e40008040000 */
[----:B------:R3:W-:Y:S02]  /*0300*/  UTMACCTL.PF [UR8] ;  /* 0x00000000080079b9 */ /* 0x0007e40008040000 */
[----:B---3--:R-:W-:Y:S01]  /*0310*/  NOP ;  /* 0x0000000000007918 */ /* 0x008fe20000000000 */
.L_x_5:
[----:B------:R-:W-:Y:S05]  /*0320*/  BSYNC.RECONVERGENT B0 ;  /* 0x0000000000007941 */ /* 0x000fea0003800200 */
.L_x_4:
[----:B------:R-:W-:Y:S04]  /*0330*/  BSSY.RECONVERGENT B0, `(.L_x_6) ;  /* 0x000000a000007945 */ /* 0x000fe80003800200 */
        /* <DEDUP_REMOVED lines=9> */
.L_x_7:
[----:B------:R-:W-:Y:S05]  /*03d0*/  BSYNC.RECONVERGENT B0 ;  /* 0x0000000000007941 */ /* 0x000fea0003800200 */
.L_x_6:
[----:B------:R-:W3:Y:S01]  /*03e0*/  LDCU.64 UR8, c[0x0][0x888] ;  /* 0x00011100ff0877ac */ /* 0x000ee20008000a00 */
[----:B------:R-:W-:Y:S02]  /*03f0*/  UISETP.EQ.U32.AND UP1, UPT, UR6, URZ, UPT ;  /* 0x000000ff0600728c */ /* 0x000fe4000bf22070 */
[----:B------:R-:W-:Y:S02]  /*0400*/  UPLOP3.LUT UP6, UPT, UPT, UPT, UPT, 0x80, 0x8 ;  /* 0x000000000008789c */ /* 0x000fe40003fcf070 */
[----:B---3--:R-:W-:-:S04]  /*0410*/  UISETP.NE.U32.AND UP0, UPT, UR8, URZ, UPT ;  /* 0x000000ff0800728c */ /* 0x008fc8000bf05070 */
[----:B------:R-:W-:-:S04]  /*0420*/  UISETP.NE.AND.EX UP0, UPT, UR9, URZ, UPT, UP0 ;  /* 0x000000ff0900728c */ /* 0x000fc8000bf05300 */
[----:B------:R-:W-:-:S04]  /*0430*/  UISETP.EQ.OR.EX UP2, UPT, UR7, URZ, !UP0, UP1 ;  /* 0x000000ff0700728c */ /* 0x000fc8000c742710 */
[----:B------:R-:W-:-:S05]  /*0440*/  UP2UR UR44, UPR, URZ, 0x4 ;  /* 0x00000004ff2c7883 */ /* 0x000fca0008000000 */
[----:B------:R-:W-:Y:S07]  /*0450*/  BRA.U !UP2, `(.L_x_8) ;  /* 0x000000010a207547 */ /* 0x000fee000b800000 */
[----:B------:R-:W-:Y:S01]  /*0460*/  UISETP.NE.U32.AND UP2, UPT, UR6, URZ, UPT ;  /* 0x000000ff0600728c */ /* 0x000fe2000bf45070 */
[----:B-----5:R-:W-:Y:S01]  /*0470*/  FSETP.NEU.AND P0, PT, R49, RZ, PT ;  /* 0x000000ff3100720b */ /* 0x020fe20003f0d000 */
[----:B------:R-:W-:Y:S02]  /*0480*/  USEL UR5, URZ, 0xffffffff, UP0 ;  /* 0xffffffffff057887 */ /* 0x000fe40008000000 */
[----:B------:R-:W-:-:S10]  /*0490*/  UISETP.NE.AND.EX UP2, UPT, UR7, URZ, UPT, UP2 ;  /* 0x000000ff0700728c */ /* 0x000fd4000bf45320 */
[----:B------:R-:W-:Y:S01]  /*04a0*/  VOTEU.ANY UP1, P0 ;  /* 0x0000000000ff7886 */ /* 0x000fe20000020100 */
[----:B------:R-:W-:-:S04]  /*04b0*/  @!UP2 USEL UR5, URZ, 0xffffffff, UP1 ;  /* 0xffffffffff05a887 */ /* 0x000fc80008800000 */
[----:B------:R-:W-:-:S04]  /*04c0*/  ULOP3.LUT UR5, UR5, 0x1, URZ, 0xc0, !UPT ;  /* 0x0000000105057892 */ /* 0x000fc8000f8ec0ff */
[----:B------:R-:W-:-:S11]  /*04d0*/  UISETP.NE.U32.AND UP6, UPT, UR5, 0x1, UPT ;  /* 0x000000010500788c */ /* 0x000fd6000bfc5070 */
.L_x_8:
[----:B-12---:R-:W1:Y:S02]  /*04e0*/  SHFL.IDX PT, R2, R113, RZ, 0x1f ;  /* 0x00001fff71027589 */ /* 0x006e6400000e0000 */
[----:B-1----:R-:W-:-:S13]  /*04f0*/  ISETP.NE.AND P0, PT, R2, RZ, PT ;  /* 0x000000ff0200720c */ /* 0x002fda0003f05270 */
[----:B------:R-:W-:Y:S05]  /*0500*/  @P0 BRA `(.L_x_9) ;  /* 0x00000004001c0947 */ /* 0x000fea0003800000 */
[----:B------:R-:W-:Y:S01]  /*0510*/  ELECT P0, URZ, PT ;  /* 0x0000000000ff782f */ /* 0x000fe20003800000 */
[----:B------:R-:W-:-:S12]  /*0520*/  BSSY.RECONVERGENT B0, `(.L_x_9) ;  /* 0x0000045000007945 */ /* 0x000fd80003800200 */
[----:B------:R-:W-:Y:S05]  /*0530*/  @!P0 BRA `(.L_x_10) ;  /* 0x00000004000c8947 */ /* 0x000fea0003800000 */
[----:B------:R-:W1:Y:S01]  /*0540*/  S2UR UR7, SR_CgaCtaId ;  /* 0x00000000000779c3 */ /* 0x000e620000008800 */
[----:B------:R-:W-:Y:S01]  /*0550*/  UMOV UR8, 0x400 ;  /* 0x0000040000087882 */ /* 0x000fe20000000000 */
[----:B------:R-:W-:Y:S01]  /*0560*/  UMOV UR6, 0x1 ;  /* 0x0000000100067882 */ /* 0x000fe20000000000 */
[----:B------:R-:W-:Y:S02]  /*0570*/  UMOV UR5, 0x2 ;  /* 0x0000000200057882 */ /* 0x000fe40000000000 */
[----:B------:R-:W-:-:S04]  /*0580*/  UIADD3 UR10, UPT, UPT, -UR5, 0x100000, URZ ;  /* 0x00100000050a7890 */ /* 0x000fc8000fffe1ff */
[----:B------:R-:W-:Y:S02]  /*0590*/  USHF.L.U32 UR11, UR10, 0xb, URZ ;  /* 0x0000000b0a0b7899 */ /* 0x000fe400080006ff */
[----:B------:R-:W-:Y:S02]  /*05a0*/  USHF.L.U32 UR10, UR10, 0x1, URZ ;  /* 0x000000010a0a7899 */ /* 0x000fe400080006ff */
[----:B-1----:R-:W-:Y:S02]  /*05b0*/  ULEA UR7, UR7, UR8, 0x18 ;  /* 0x0000000807077291 */ /* 0x002fe4000f8ec0ff */
[----:B------:R-:W-:-:S04]  /*05c0*/  UIADD3 UR8, UPT, UPT, -UR6, 0x100000, URZ ;  /* 0x0010000006087890 */ /* 0x000fc8000fffe1ff */
[----:B------:R-:W-:Y:S02]  /*05d0*/  USHF.L.U32 UR9, UR8, 0xb, URZ ;  /* 0x0000000b08097899 */ /* 0x000fe400080006ff */
[----:B------:R-:W-:Y:S01]  /*05e0*/  USHF.L.U32 UR8, UR8, 0x1, URZ ;  /* 0x0000000108087899 */ /* 0x000fe200080006ff */
[----:B------:R-:W1:Y:S11]  /*05f0*/  FENCE.VIEW.ASYNC.S ;  /* 0x00000000000073c6 */ /* 0x000e760000000000 */
[----:B-1----:R1:W2:Y:S01]  /*0600*/  SYNCS.EXCH.64 URZ, [UR7], UR8 ;  /* 0x0000000807ff75b2 */ /* 0x0022a20008000100 */
[----:B------:R1:W3:Y:S01]  /*0610*/  SYNCS.EXCH.64 URZ, [UR7+0xd8], UR10 ;  /* 0x0000d80a07ff75b2 */ /* 0x0002e20008000100 */
[----:B------:R1:W4:Y:S01]  /*0620*/  SYNCS.EXCH.64 URZ, [UR7+0x8], UR8 ;  /* 0x0000080807ff75b2 */ /* 0x0003220008000100 */
[----:B------:R1:W1:Y:S01]  /*0630*/  SYNCS.EXCH.64 URZ, [UR7+0xe0], UR10 ;  /* 0x0000e00a07ff75b2 */ /* 0x0002620008000100 */
        /* <DEDUP_REMOVED lines=50> */
[----:B--234-:R-:W-:Y:S01]  /*0960*/  NOP ;  /* 0x0000000000007918 */ /* 0x01cfe20000000000 */
.L_x_10:
[----:B-1----:R-:W-:Y:S05]  /*0970*/  BSYNC.RECONVERGENT B0 ;  /* 0x0000000000007941 */ /* 0x002fea0003800200 */
.L_x_9:
[----:B------:R-:W1:Y:S01]  /*0980*/  SHFL.IDX PT, R2, R113, RZ, 0x1f ;  /* 0x00001fff71027589 */ /* 0x000e6200000e0000 */
[----:B------:R-:W-:Y:S01]  /*0990*/  NOP ;  /* 0x0000000000007918 */ /* 0x000fe20000000000 */
[----:B-1----:R-:W-:-:S13]  /*09a0*/  ISETP.NE.AND P0, PT, R2, 0x1, PT ;  /* 0x000000010200780c */ /* 0x002fda0003f05270 */
[----:B------:R-:W-:Y:S05]  /*09b0*/  @P0 BRA `(.L_x_11) ;  /* 0x0000000000400947 */ /* 0x000fea0003800000 */
[----:B------:R-:W1:Y:S01]  /*09c0*/  S2UR UR7, SR_CgaCtaId ;  /* 0x00000000000779c3 */ /* 0x000e620000008800 */
[----:B------:R-:W-:Y:S01]  /*09d0*/  UMOV UR8, 0x400 ;  /* 0x0000040000087882 */ /* 0x000fe20000000000 */
[----:B------:R-:W-:Y:S01]  /*09e0*/  UMOV UR6, 0x20 ;  /* 0x0000002000067882 */ /* 0x000fe20000000000 */
[----:B------:R-:W-:Y:S01]  /*09f0*/  UMOV UR5, 0x80 ;  /* 0x0000008000057882 */ /* 0x000fe20000000000 */
[----:B------:R-:W-:Y:S01]  /*0a00*/  ELECT P0, URZ, PT ;  /* 0x0000000000ff782f */ /* 0x000fe20003800000 */
        /* <DEDUP_REMOVED lines=8> */
[----:B-1----:R1:W2:Y:S01]  /*0a90*/  SYNCS.EXCH.64 URZ, [UR7+0x1b0], UR8 ;  /* 0x0001b00807ff75b2 */ /* 0x0022a20008000100 */
[----:B------:R1:W3:Y:S01]  /*0aa0*/  SYNCS.EXCH.64 URZ, [UR7+0x1b8], UR10 ;  /* 0x0001b80a07ff75b2 */ /* 0x0002e20008000100 */
[----:B------:R-:W-:Y:S01]  /*0ab0*/  NOP ;  /* 0x0000000000007918 */ /* 0x000fe20000000000 */
.L_x_11:
[----:B------:R-:W4:Y:S01]  /*0ac0*/  SHFL.IDX PT, R2, R113, RZ, 0x1f ;  /* 0x00001fff71027589 */ /* 0x000f2200000e0000 */
[----:B------:R-:W-:Y:S01]  /*0ad0*/  NOP ;  /* 0x0000000000007918 */ /* 0x000fe20000000000 */
[----:B----4-:R-:W-:-:S13]  /*0ae0*/  ISETP.NE.AND P0, PT, R2, 0x3, PT ;  /* 0x000000030200780c */ /* 0x010fda0003f05270 */
[----:B------:R-:W-:Y:S05]  /*0af0*/  @P0 BRA `(.L_x_12) ;  /* 0x0000000000300947 */ /* 0x000fea0003800000 */
[----:B------:R-:W4:Y:S01]  /*0b00*/  S2UR UR6, SR_CgaCtaId ;  /* 0x00000000000679c3 */ /* 0x000f220000008800 */
[----:B-1----:R-:W-:Y:S01]  /*0b10*/  UMOV UR7, 0x400 ;  /* 0x0000040000077882 */ /* 0x002fe20000000000 */
[----:B------:R-:W-:Y:S01]  /*0b20*/  UMOV UR5, 0x20 ;  /* 0x0000002000057882 */ /* 0x000fe20000000000 */
[----:B------:R-:W-:Y:S01]  /*0b30*/  ELECT P0, URZ, PT ;  /* 0x0000000000ff782f */ /* 0x000fe20003800000 */
[----:B------:R-:W-:-:S04]  /*0b40*/  UIADD3 UR8, UPT, UPT, -UR5, 0x100000, URZ ;  /* 0x0010000005087890 */ /* 0x000fc8000fffe1ff */
[----:B------:R-:W-:Y:S02]  /*0b50*/  USHF.L.U32 UR9, UR8, 0xb, URZ ;  /* 0x0000000b08097899 */ /* 0x000fe400080006ff */
[----:B------:R-:W-:Y:S02]  /*0b60*/  USHF.L.U32 UR8, UR8, 0x1, URZ ;  /* 0x0000000108087899 */ /* 0x000fe400080006ff */
[----:B----4-:R-:W-:Y:S01]  /*0b70*/  ULEA UR6, UR6, UR7, 0x18 ;  /* 0x0000000706067291 */ /* 0x010fe2000f8ec0ff */
[----:B------:R-:W1:Y:S11]  /*0b80*/  FENCE.VIEW.ASYNC.S ;  /* 0x00000000000073c6 */ /* 0x000e760000000000 */
[----:B-1----:R4:W1:Y:S01]  /*0b90*/  SYNCS.EXCH.64 URZ, [UR6+0x1c0], UR8 ;  /* 0x0001c00806ff75b2 */ /* 0x0028620008000100 */
[----:B------:R4:W1:Y:S02]  /*0ba0*/  SYNCS.EXCH.64 URZ, [UR6+0x1c8], UR8 ;  /* 0x0001c80806ff75b2 */ /* 0x0008640008000100 */
[----:B----4-:R-:W-:Y:S01]  /*0bb0*/  NOP ;  /* 0x0000000000007918 */ /* 0x010fe20000000000 */
.L_x_12:
[----:B------:R-:W4:Y:S01]  /*0bc0*/  SHFL.IDX PT, R2, R113, RZ, 0x1f ;  /* 0x00001fff71027589 */ /* 0x000f2200000e0000 */
[----:B------:R-:W-:Y:S01]  /*0bd0*/  NOP ;  /* 0x0000000000007918 */ /* 0x000fe20000000000 */
[----:B----4-:R-:W-:-:S13]  /*0be0*/  ISETP.NE.AND P0, PT, R2, 0x4, PT ;  /* 0x000000040200780c */ /* 0x010fda0003f05270 */
[----:B------:R-:W-:Y:S05]  /*0bf0*/  @P0 BRA `(.L_x_13) ;  /* 0x0000000000440947 */ /* 0x000fea0003800000 */
[----:B------:R-:W4:Y:S01]  /*0c00*/  S2UR UR6, SR_CgaCtaId ;  /* 0x00000000000679c3 */ /* 0x000f220000008800 */
[----:B-1----:R-:W-:Y:S01]  /*0c10*/  UMOV UR8, 0x1e0 ;  /* 0x000001e000087882 */ /* 0x002fe20000000000 */
[----:B------:R-:W-:Y:S01]  /*0c20*/  UMOV UR7, 0x400 ;  /* 0x0000040000077882 */ /* 0x000fe20000000000 */
[----:B------:R-:W-:Y:S01]  /*0c30*/  USEL UR8, UR8, 0x1a0, UP6 ;  /* 0x000001a008087887 */ /* 0x000fe2000b000000 */
[----:B------:R-:W-:Y:S01]  /*0c40*/  UMOV UR5, 0x1 ;  /* 0x0000000100057882 */ /* 0x000fe20000000000 */
[----:B------:R-:W-:Y:S01]  /*0c50*/  ELECT P0, URZ, PT ;  /* 0x0000000000ff782f */ /* 0x000fe20003800000 */
[----:B------:R-:W-:-:S04]  /*0c60*/  UIADD3 UR10, UPT, UPT, -UR5, 0x100000, URZ ;  /* 0x00100000050a7890 */ /* 0x000fc8000fffe1ff */
[----:B------:R-:W-:Y:S02]  /*0c70*/  USHF.L.U32 UR11, UR10, 0xb, URZ ;  /* 0x0000000b0a0b7899 */ /* 0x000fe400080006ff */
[----:B------:R-:W-:Y:S02]  /*0c80*/  USHF.L.U32 UR10, UR10, 0x1, URZ ;  /* 0x000000010a0a7899 */ /* 0x000fe400080006ff */
        /* <DEDUP_REMOVED lines=8> */
.L_x_13:
[----:B------:R-:W4:Y:S01]  /*0d10*/  SHFL.IDX PT, R2, R113, RZ, 0x1f ;  /* 0x00001fff71027589 */ /* 0x000f2200000e0000 */
[----:B------:R-:W1:Y:S01]  /*0d20*/  S2UR UR42, SR_CgaCtaId ;  /* 0x00000000002a79c3 */ /* 0x000e620000008800 */
[----:B------:R-:W-:Y:S01]  /*0d30*/  NOP ;  /* 0x0000000000007918 */ /* 0x000fe20000000000 */
[----:B----4-:R-:W-:-:S13]  /*0d40*/  ISETP.NE.AND P0, PT, R2, 0x5, PT ;  /* 0x000000050200780c */ /* 0x010fda0003f05270 */
[----:B-1----:R-:W-:Y:S05]  /*0d50*/  @P0 BRA `(.L_x_14) ;  /* 0x0000000000440947 */ /* 0x002fea0003800000 */
[----:B------:R-:W-:Y:S01]  /*0d60*/  UMOV UR7, 0x400 ;  /* 0x0000040000077882 */ /* 0x000fe20000000000 */
[----:B------:R-:W-:Y:S01]  /*0d70*/  UMOV UR6, 0x1 ;  /* 0x0000000100067882 */ /* 0x000fe20000000000 */
[----:B------:R-:W-:Y:S01]  /*0d80*/  UMOV UR5, 0x80 ;  /* 0x0000008000057882 */ /* 0x000fe20000000000 */
[----:B------:R-:W-:Y:S02]  /*0d90*/  ULEA UR7, UR42, UR7, 0x18 ;  /* 0x000000072a077291 */ /* 0x000fe4000f8ec0ff */
[----:B------:R-:W-:-:S04]  /*0da0*/  UIADD3 UR8, UPT, UPT, -UR6, 0x100000, URZ ;  /* 0x0010000006087890 */ /* 0x000fc8000fffe1ff */
[----:B------:R-:W-:Y:S02]  /*0db0*/  USHF.L.U32 UR9, UR8, 0xb, URZ ;  /* 0x0000000b08097899 */ /* 0x000fe400080006ff */
[----:B------:R-:W-:Y:S02]  /*0dc0*/  USHF.L.U32 UR8, UR8, 0x1, URZ ;  /* 0x0000000108087899 */ /* 0x000fe400080006ff */
[----:B------:R-:W-:-:S04]  /*0dd0*/  UIADD3 UR10, UPT, UPT, -UR5, 0x100000, URZ ;  /* 0x00100000050a7890 */ /* 0x000fc8000fffe1ff */
[----:B------:R-:W-:Y:S02]  /*0de0*/  USHF.L.U32 UR11, UR10, 0xb, URZ ;  /* 0x0000000b0a0b7899 */ /* 0x000fe400080006ff */
[----:B------:R-:W-:Y:S01]  /*0df0*/  USHF.L.U32 UR10, UR10, 0x1, URZ ;  /* 0x000000010a0a7899 */ /* 0x000fe200080006ff */
[----:B------:R-:W-:Y:S01]  /*0e00*/  ELECT P0, URZ, PT ;  /* 0x0000000000ff782f */ /* 0x000fe20003800000 */
[----:B------:R-:W1:Y:S02]  /*0e10*/  FENCE.VIEW.ASYNC.S ;  /* 0x00000000000073c6 */ /* 0x000e640000000000 */
[----:B-1----:R1:W4:Y:S08]  /*0e20*/  SYNCS.EXCH.64 URZ, [UR7+0x1e0], UR8 ;  /* 0x0001e00807ff75b2 */ /* 0x0023300008000100 */
[----:B------:R1:W1:Y:S01]  /*0e30*/  SYNCS.EXCH.64 URZ, [UR7+0x1f0], UR10 ;  /* 0x0001f00a07ff75b2 */ /* 0x0002620008000100 */
[----:B------:R1:W1:Y:S01]  /*0e40*/  SYNCS.EXCH.64 URZ, [UR7+0x1e8], UR8 ;  /* 0x0001e80807ff75b2 */ /* 0x0002620008000100 */
[----:B------:R1:W1:Y:S01]  /*0e50*/  SYNCS.EXCH.64 URZ, [UR7+0x1f8], UR10 ;  /* 0x0001f80a07ff75b2 */ /* 0x0002620008000100 */
[----:B------:R-:W-:Y:S01]  /*0e60*/  NOP ;  /* 0x0000000000007918 */ /* 0x000fe20000000000 */
.L_x_14:
[----:B------:R-:W2:Y:S01]  /*0e70*/  LDCU UR5, c[0x0][0x36c] ;  /* 0x00006d80ff0577ac */ /* 0x000ea20008000800 */
[----:B------:R-:W-:Y:S01]  /*0e80*/  ISETP.NE.OR P5, PT, R0, 0x2, !P5 ;  /* 0x000000020000780c */ /* 0x000fe20006fa5670 */
[----:B------:R-:W-:Y:S01]  /*0e90*/  NOP ;  /* 0x0000000000007918 */ /* 0x000fe20000000000 */
[----:B------:R-:W-:Y:S01]  /*0ea0*/  LOP3.LUT R8, R107, 0x1f, RZ, 0xc0, !PT ;  /* 0x0000001f6b087812 */ /* 0x000fe200078ec0ff */
[----:B------:R-:W-:Y:S02]  /*0eb0*/  UISETP.NE.AND UP5, UPT, UR4, 0x2, UPT ;  /* 0x000000020400788c */ /* 0x000fe4000bfa5270 */
[----:B------:R-:W-:Y:S02]  /*0ec0*/  UISETP.NE.AND UP4, UPT, UR4, URZ, UPT ;  /* 0x000000ff0400728c */ /* 0x000fe4000bf85270 */
[----:B--2---:R-:W-:-:S09]  /*0ed0*/  UISETP.EQ.U32.AND UP1, UPT, UR5, 0x1, UPT ;  /* 0x000000010500788c */ /* 0x004fd2000bf22070 */
[----:B------:R-:W-:Y:S05]  /*0ee0*/  BRA.U !UP1, `(.L_x_15) ;  /* 0x0000000109087547 */ /* 0x000fea000b800000 */
[----:B-1-34-:R-:W-:Y:S01]  /*0ef0*/  UCGABAR_ARV ;  /* 0x00000000000079c7 */ /* 0x01afe20008000000 */
[----:B------:R-:W-:Y:S05]  /*0f00*/  BRA `(.L_x_16) ;  /* 0x0000000000047947 */ /* 0x000fea0003800000 */
.L_x_15:
[----:B-1-34-:R-:W-:Y:S01]  /*0f10*/  NOP ;  /* 0x0000000000007918 */ /* 0x01afe20000000000 */
.L_x_16:
[----:B------:R-:W1:Y:S01]  /*0f20*/  S2R R101, SR_CTAID.Y ;  /* 0x0000000000657919 */ /* 0x000e620000002600 */
[----:B------:R-:W2:Y:S01]  /*0f30*/  S2UR UR6, SR_CTAID.X ;  /* 0x00000000000679c3 */ /* 0x000ea20000002500 */
[----:B------:R-:W-:-:S05]  /*0f40*/  CS2R.32 R103, SR_CgaSize ;  /* 0x0000000000677805 */ /* 0x000fca0000008a00 */
[----:B------:R-:W-:-:S05]  /*0f50*/  IMAD R103, R103, -0xa0, RZ ;  /* 0xffffff6067677824 */ /* 0x000fca00078e02ff */
[----:B------:R-:W-:-:S14]  /*0f60*/  R2UR UR7, R103 ;  /* 0x00000000670772ca */ /* 0x000fdc00000e0000 */
[----:B------:R-:W3:Y:S01]  /*0f70*/  LDCU UR7, c[0x0][UR7+0x2b0] ;  /* 0x00005600070777ac */ /* 0x000ee20008000800 */
[----:B------:R-:W-:-:S05]  /*0f80*/  CS2R.32 R103, SR_CgaSize ;  /* 0x0000000000677805 */ /* 0x000fca0000008a00 */
[----:B------:R-:W-:-:S05]  /*0f90*/  IMAD R103, R103, -0xa0, RZ ;  /* 0xffffff6067677824 */ /* 0x000fca00078e02ff */
[----:B------:R-:W-:-:S14]  /*0fa0*/  R2UR UR5, R103 ;  /* 0x00000000670572ca */ /* 0x000fdc00000e0000 */
[----:B------:R-:W4:Y:S01]  /*0fb0*/  LDCU UR5, c[0x0][UR5+0x2b4] ;  /* 0x00005680050577ac */ /* 0x000f220008000800 */
[----:B------:R-:W-:-:S05]  /*0fc0*/  CS2R.32 R79, SR_CgaSize ;  /* 0x00000000004f7805 */ /* 0x000fca0000008a00 */
[----:B------:R-:W-:-:S06]  /*0fd0*/  IMAD R79, R79, -0xa0, RZ ;  /* 0xffffff604f4f7824 */ /* 0x000fcc00078e02ff */
[----:B------:R-:W4:Y:S01]  /*0fe0*/  LDC R79, c[0x0][R79+0x2a4] ;  /* 0x0000a9004f4f7b82 */ /* 0x000f220000000800 */
[----:B------:R-:W-:Y:S02]  /*0ff0*/  USHF.L.U32 UR23, UR42, 0xb, URZ ;  /* 0x0000000b2a177899 */ /* 0x000fe400080006ff */
[----:B------:R-:W-:Y:S02]  /*1000*/  USHF.L.U32 UR22, UR42, 0x5, URZ ;  /* 0x000000052a167899 */ /* 0x000fe400080006ff */
[----:B------:R-:W-:Y:S02]  /*1010*/  ULOP3.LUT UR23, UR23, 0x800, URZ, 0xc0, !UPT ;  /* 0x0000080017177892 */ /* 0x000fe4000f8ec0ff */
[----:B------:R-:W-:Y:S01]  /*1020*/  ULOP3.LUT UR22, UR22, 0x20, URZ, 0xc0, !UPT ;  /* 0x0000002016167892 */ /* 0x000fe2000f8ec0ff */
[----:B------:R-:W4:Y:S01]  /*1030*/  LDC R11, c[0x0][0xb24] ;  /* 0x0002c900ff0b7b82 */ /* 0x000f220000000800 */
[----:B------:R-:W-:Y:S01]  /*1040*/  UISETP.NE.AND UP2, UPT, UR4, 0x2, UPT ;  /* 0x000000020400788c */ /* 0x000fe2000bf45270 */
[----:B--2---:R-:W-:-:S02]  /*1050*/  I2FP.F32.U32 R100, UR6 ;  /* 0x0000000600647c45 */ /* 0x004fc40008201000 */
[----:B------:R-:W-:-:S05]  /*1060*/  CS2R.32 R3, SR_CgaSize ;  /* 0x0000000000037805 */ /* 0x000fca0000008a00 */
[----:B------:R-:W-:-:S06]  /*1070*/  IMAD R3, R3, -0xa0, RZ ;  /* 0xffffff6003037824 */ /* 0x000fcc00078e02ff */
[----:B------:R-:W2:Y:S01]  /*1080*/  LDC R3, c[0x0][R3+0x2a0] ;  /* 0x0000a80003037b82 */ /* 0x000ea20000000800 */
[----:B------:R-:W-:Y:S01]  /*1090*/  MOV R103, UR6 ;  /* 0x0000000600677c02 */ /* 0x000fe20008000f00 */
[----:B---3--:R-:W-:Y:S01]  /*10a0*/  FMUL R100, R100, UR7 ;  /* 0x0000000764647c20 */ /* 0x008fe20008400000 */
[----:B-1----:R-:W-:-:S05]  /*10b0*/  I2FP.F32.U32 R2, R101 ;  /* 0x0000006500027245 */ /* 0x002fca0000201000 */
[----:B------:R-:W1:Y:S01]  /*10c0*/  S2UR UR45, SR_CTAID.Z ;  /* 0x00000000002d79c3 */ /* 0x000e620000002700 */
[----:B------:R-:W3:Y:S01]  /*10d0*/  F2I.U32.TRUNC.NTZ R100, R100 ;  /* 0x0000006400647305 */ /* 0x000ee2000020f000 */
[----:B----4-:R-:W-:Y:S01]  /*10e0*/  FMUL R2, R2, UR5 ;  /* 0x0000000502027c20 */ /* 0x010fe20008400000 */
[----:B------:R-:W4:Y:S01]  /*10f0*/  LDCU UR5, c[0x0][0xb30] ;  /* 0x00016600ff0577ac */ /* 0x000f220008000800 */
[----:B------:R-:W-:-:S04]  /*1100*/  ISETP.GE.AND P0, PT, R11, 0x1, PT ;  /* 0x000000010b00780c */ /* 0x000fc80003f06270 */
[----:B------:R-:W1:Y:S01]  /*1110*/  LDC R40, c[0x0][0xb24] ;  /* 0x0002c900ff287b82 */ /* 0x000e620000000800 */
[----:B------:R-:W4:Y:S01]  /*1120*/  F2I.U32.TRUNC.NTZ R0, R2 ;  /* 0x0000000200007305 */ /* 0x000f22000020f000 */
[----:B---3--:R-:W-:-:S05]  /*1130*/  IADD3 R100, PT, PT, -R100, RZ, RZ ;  /* 0x000000ff64647210 */ /* 0x008fca0007ffe1ff */
[----:B--2---:R-:W-:Y:S01]  /*1140*/  IMAD R100, R3, R100, UR6 ;  /* 0x0000000603647e24 */ /* 0x004fe2000f8e0264 */
[----:B----4-:R-:W-:-:S05]  /*1150*/  IADD3 R0, PT, PT, -R0, RZ, RZ ;  /* 0x000000ff00007210 */ /* 0x010fca0007ffe1ff */
[----:B------:R-:W-:Y:S01]  /*1160*/  IMAD R79, R79, R0, R101 ;  /* 0x000000004f4f7224 */ /* 0x000fe200078e0265 */
[----:B------:R-:W-:Y:S01]  /*1170*/  PRMT R0, RZ, 0x7610, R0 ;  /* 0x00007610ff007816 */ /* 0x000fe20000000000 */
[----:B------:R-:W-:Y:S06]  /*1180*/  BRA.U UP4, `(.L_x_17) ;  /* 0x0000000104207547 */ /* 0x000fec000b800000 */
[C---:B------:R-:W-:Y:S02]  /*1190*/  ISETP.NE.AND P3, PT, R79.reuse, RZ, PT ;  /* 0x000000ff4f00720c */ /* 0x040fe40003f65270 */
[----:B------:R-:W-:Y:S02]  /*11a0*/  ISETP.NE.AND P1, PT, R79, RZ, PT ;  /* 0x000000ff4f00720c */ /* 0x000fe40003f25270 */
[C---:B------:R-:W-:Y:S02]  /*11b0*/  ISETP.NE.AND P2, PT, R100.reuse, 0x1, PT ;  /* 0x000000016400780c */ /* 0x040fe40003f45270 */
[----:B------:R-:W-:Y:S02]  /*11c0*/  SEL R0, RZ, 0x2, P3 ;  /* 0x00000002ff007807 */ /* 0x000fe40001800000 */
[----:B------:R-:W-:Y:S02]  /*11d0*/  ISETP.EQ.OR P1, PT, R100, RZ, !P1 ;  /* 0x000000ff6400720c */ /* 0x000fe40004f22670 */
[----:B------:R-:W-:-:S02]  /*11e0*/  SEL R0, R0, 0x2, P2 ;  /* 0x0000000200007807 */ /* 0x000fc40001000000 */
[----:B------:R-:W-:-:S05]  /*11f0*/  SEL R3, RZ, 0x1, !P1 ;  /* 0x00000001ff037807 */ /* 0x000fca0004800000 */
[----:B------:R-:W-:Y:S02]  /*1200*/  IMAD.IADD R0, R3, 0x1, R0 ;  /* 0x0000000103007824 */ /* 0x000fe400078e0200 */
.L_x_17:
[----:B------:R-:W-:Y:S05]  /*1210*/  @!P0 BRA `(.L_x_18) ;  /* 0x0000000000b88947 */ /* 0x000fea0003800000 */
[----:B------:R-:W2:Y:S01]  /*1220*/  LDC.64 R4, c[0x0][0xb18] ;  /* 0x0002c600ff047b82 */ /* 0x000ea20000000a00 */
[----:B------:R-:W-:-:S07]  /*1230*/  ISETP.NE.AND P0, PT, R11, 0x1, PT ;  /* 0x000000010b00780c */ /* 0x000fce0003f05270 */
[----:B------:R-:W3:Y:S08]  /*1240*/  LDC R10, c[0x0][0xb0c] ;  /* 0x0002c300ff0a7b82 */ /* 0x000ef00000000800 */
[----:B------:R-:W4:Y:S08]  /*1250*/  LDC R13, c[0x0][0x370] ;  /* 0x0000dc00ff0d7b82 */ /* 0x000f300000000800 */
[----:B------:R-:W1:Y:S01]  /*1260*/  LDC R12, c[0x0][0x374] ;  /* 0x0000dd00ff0c7b82 */ /* 0x000e620000000800 */
[----:B--2---:R-:W-:-:S07]  /*1270*/  ISETP.NE.AND P1, PT, R4, 0x1, PT ;  /* 0x000000010400780c */ /* 0x004fce0003f25270 */
[----:B------:R-:W4:Y:S01]  /*1280*/  LDC.64 R6, c[0x0][0xb10] ;  /* 0x0002c400ff067b82 */ /* 0x000f220000000a00 */
[----:B---3--:R-:W-:-:S07]  /*1290*/  ISETP.NE.AND P2, PT, R10, 0x1, PT ;  /* 0x000000010a00780c */ /* 0x008fce0003f45270 */
[----:B------:R-:W2:Y:S08]  /*12a0*/  LDC R9, c[0x0][0xb20] ;  /* 0x0002c800ff097b82 */ /* 0x000eb00000000800 */
[----:B------:R-:W3:Y:S01]  /*12b0*/  LDC.64 R2, c[0x0][0xb28] ;  /* 0x0002ca00ff027b82 */ /* 0x000ee20000000a00 */
[----:B-1----:R-:W-:-:S04]  /*12c0*/  IMAD.HI.U32 R14, R12, R5, RZ ;  /* 0x000000050c0e7227 */ /* 0x002fc800078e00ff */
[----:B----4-:R-:W-:-:S04]  /*12d0*/  IMAD.HI.U32 R16, R13, R6, RZ ;  /* 0x000000060d107227 */ /* 0x010fc800078e00ff */
[----:B------:R-:W-:Y:S01]  /*12e0*/  IMAD.HI.U32 R18, R103, R6, RZ ;  /* 0x0000000667127227 */ /* 0x000fe200078e00ff */
[----:B------:R-:W-:Y:S02]  /*12f0*/  @P2 SHF.R.U32.HI R13, RZ, R7, R16 ;  /* 0x00000007ff0d2219 */ /* 0x000fe40000011610 */
[----:B--2---:R-:W-:Y:S01]  /*1300*/  @P1 SHF.R.U32.HI R12, RZ, R9, R14 ;  /* 0x00000009ff0c1219 */ /* 0x004fe2000001160e */
[----:B------:R-:W-:Y:S01]  /*1310*/  IMAD.HI.U32 R16, R101, R5, RZ ;  /* 0x0000000565107227 */ /* 0x000fe200078e00ff */
[----:B------:R-:W-:-:S04]  /*1320*/  SHF.R.U32.HI R18, RZ, R7, R18 ;  /* 0x00000007ff127219 */ /* 0x000fc80000011612 */
[----:B------:R-:W-:Y:S01]  /*1330*/  SHF.R.U32.HI R16, RZ, R9, R16 ;  /* 0x00000009ff107219 */ /* 0x000fe20000011610 */
[----:B---3--:R-:W-:Y:S01]  /*1340*/  IMAD.HI.U32 R14, R12, R2, RZ ;  /* 0x000000020c0e7227 */ /* 0x008fe200078e00ff */
[----:B------:R-:W-:Y:S02]  /*1350*/  SEL R7, R103, R18, !P2 ;  /* 0x0000001267077207 */ /* 0x000fe40005000000 */
[----:B------:R-:W-:Y:S01]  /*1360*/  SEL R5, R101, R16, !P1 ;  /* 0x0000001065057207 */ /* 0x000fe20004800000 */
[----:B------:R-:W-:Y:S01]  /*1370*/  IMAD.HI.U32 R6, R13, R2, RZ ;  /* 0x000000020d067227 */ /* 0x000fe200078e00ff */
[-C--:B------:R-:W-:Y:S02]  /*1380*/  @P0 SHF.R.U32.HI R12, RZ, R3.reuse, R14 ;  /* 0x00000003ff0c0219 */ /* 0x080fe4000001160e */
[----:B------:R-:W-:Y:S02]  /*1390*/  IADD3 R9, PT, PT, -R5, RZ, RZ ;  /* 0x000000ff05097210 */ /* 0x000fe40007ffe1ff */
[----:B------:R-:W-:Y:S01]  /*13a0*/  @P0 SHF.R.U32.HI R13, RZ, R3, R6 ;  /* 0x00000003ff0d0219 */ /* 0x000fe20000011606 */
[----:B------:R-:W-:-:S02]  /*13b0*/  IMAD R12, R12, R11, RZ ;  /* 0x0000000b0c0c7224 */ /* 0x000fc400078e02ff */
[----:B------:R-:W-:Y:S02]  /*13c0*/  IMAD R9, R4, R9, R101 ;  /* 0x0000000904097224 */ /* 0x000fe400078e0265 */
[----:B------:R-:W-:Y:S01]  /*13d0*/  IMAD R6, R13, R11, RZ ;  /* 0x0000000b0d067224 */ /* 0x000fe200078e02ff */
[----:B------:R-:W-:-:S04]  /*13e0*/  ISETP.GE.AND P1, PT, R5, R12, PT ;  /* 0x0000000c0500720c */ /* 0x000fc80003f26270 */
[----:B------:R-:W-:Y:S01]  /*13f0*/  ISETP.GE.OR P1, PT, R7, R6, P1 ;  /* 0x000000060700720c */ /* 0x000fe20000f26670 */
[----:B------:R-:W-:-:S05]  /*1400*/  IMAD.HI.U32 R6, R5, R2, RZ ;  /* 0x0000000205067227 */ /* 0x000fca00078e00ff */
[----:B------:R-:W-:-:S04]  /*1410*/  SHF.R.U32.HI R6, RZ, R3, R6 ;  /* 0x00000003ff067219 */ /* 0x000fc80000011606 */
[----:B------:R-:W-:-:S03]  /*1420*/  SEL R6, R5, R6, !P0 ;  /* 0x0000000605067207 */ /* 0x000fc60004000000 */
[----:B------:R-:W-:Y:S01]  /*1430*/  @!P1 IMAD.HI.U32 R12, R7, R2, RZ ;  /* 0x00000002070c9227 */ /* 0x000fe200078e00ff */
[----:B------:R-:W-:-:S04]  /*1440*/  IADD3 R2, PT, PT, -R6, RZ, RZ ;  /* 0x000000ff06027210 */ /* 0x000fc80007ffe1ff */
[----:B------:R-:W-:Y:S01]  /*1450*/  @!P1 SHF.R.U32.HI R12, RZ, R3, R12 ;  /* 0x00000003ff0c9219 */ /* 0x000fe2000001160c */
[----:B------:R-:W-:-:S03]  /*1460*/  IMAD R2, R11, R2, R5 ;  /* 0x000000020b027224 */ /* 0x000fc600078e0205 */
[----:B------:R-:W-:-:S05]  /*1470*/  @!P1 SEL R3, R7, R12, !P0 ;  /* 0x0000000c07039207 */ /* 0x000fca0004000000 */
[--C-:B------:R-:W-:Y:S02]  /*1480*/  @!P1 IMAD.IADD R6, R6, 0x1, -R3.reuse ;  /* 0x0000000106069824 */ /* 0x100fe400078e0a03 */
[----:B------:R-:W-:Y:S01]  /*1490*/  @!P1 IMAD R3, R2, R13, R3 ;  /* 0x0000000d02039224 */ /* 0x000fe200078e0203 */
[----:B------:R-:W-:Y:S01]  /*14a0*/  IADD3 R2, PT, PT, -R7, RZ, RZ ;  /* 0x000000ff07027210 */ /* 0x000fe20007ffe1ff */
[----:B------:R-:W-:Y:S02]  /*14b0*/  @!P1 IMAD R5, R6, R11, R7 ;  /* 0x0000000b06059224 */ /* 0x000fe400078e0207 */
[----:B------:R-:W-:Y:S02]  /*14c0*/  @!P1 IMAD.MOV.U32 R7, RZ, RZ, R3 ;  /* 0x000000ffff079224 */ /* 0x000fe400078e0003 */
[----:B------:R-:W-:Y:S02]  /*14d0*/  IMAD R2, R10, R2, R103 ;  /* 0x000000020a027224 */ /* 0x000fe400078e0267 */
[----:B------:R-:W-:-:S02]  /*14e0*/  IMAD R101, R5, R4, R9 ;  /* 0x0000000405657224 */ /* 0x000fc400078e0209 */
[----:B------:R-:W-:Y:S02]  /*14f0*/  IMAD R103, R7, R10, R2 ;  /* 0x0000000a07677224 */ /* 0x000fe400078e0202 */
.L_x_18:
[----:B------:R-:W-:-:S09]  /*1500*/  UISETP.NE.AND UP3, UPT, UR5, 0x1, UPT ;  /* 0x000000010500788c */ /* 0x000fd2000bf65270 */
[----:B------:R-:W-:Y:S05]  /*1510*/  BRA.U UP3, `(.L_x_19) ;  /* 0x0000000103407547 */ /* 0x000fea000b800000 */
[----:B------:R-:W2:Y:S08]  /*1520*/  LDC.64 R4, c[0x0][0xb10] ;  /* 0x0002c400ff047b82 */ /* 0x000eb00000000a00 */
[----:B------:R-:W3:Y:S08]  /*1530*/  LDC.64 R2, c[0x0][0xb18] ;  /* 0x0002c600ff027b82 */ /* 0x000ef00000000a00 */
[----:B------:R-:W4:Y:S08]  /*1540*/  LDC R6, c[0x0][0xb20] ;  /* 0x0002c800ff067b82 */ /* 0x000f300000000800 */
[----:B------:R-:W1:Y:S01]  /*1550*/  LDC R10, c[0x0][0xb0c] ;  /* 0x0002c300ff0a7b82 */ /* 0x000e620000000800 */
[----:B--2---:R-:W-:-:S05]  /*1560*/  IMAD.HI.U32 R4, R103, R4, RZ ;  /* 0x0000000467047227 */ /* 0x004fca00078e00ff */
[----:B------:R-:W-:Y:S01]  /*1570*/  SHF.R.U32.HI R4, RZ, R5, R4 ;  /* 0x00000005ff047219 */ /* 0x000fe20000011604 */
[----:B---3--:R-:W-:Y:S01]  /*1580*/  IMAD.HI.U32 R3, R101, R3, RZ ;  /* 0x0000000365037227 */ /* 0x008fe200078e00ff */
[----:B------:R-:W-:-:S04]  /*1590*/  ISETP.NE.AND P0, PT, R2, 0x1, PT ;  /* 0x000000010200780c */ /* 0x000fc80003f05270 */
[----:B----4-:R-:W-:-:S04]  /*15a0*/  SHF.R.U32.HI R6, RZ, R6, R3 ;  /* 0x00000006ff067219 */ /* 0x010fc80000011603 */
[----:B------:R-:W-:Y:S02]  /*15b0*/  SEL R3, R101, R6, !P0 ;  /* 0x0000000665037207 */ /* 0x000fe40004000000 */
[----:B-1----:R-:W-:-:S04]  /*15c0*/  ISETP.NE.AND P1, PT, R10, 0x1, PT ;  /* 0x000000010a00780c */ /* 0x002fc80003f25270 */
[----:B------:R-:W-:-:S05]  /*15d0*/  SEL R4, R103, R4, !P1 ;  /* 0x0000000467047207 */ /* 0x000fca0004800000 */
[----:B------:R-:W-:Y:S02]  /*15e0*/  IMAD.IADD R5, R3, 0x1, -R4 ;  /* 0x0000000103057824 */ /* 0x000fe400078e0a04 */
[----:B------:R-:W-:Y:S02]  /*15f0*/  IMAD.IADD R3, R4, 0x1, -R3 ;  /* 0x0000000104037824 */ /* 0x000fe400078e0a03 */
[----:B------:R-:W-:Y:S02]  /*1600*/  IMAD R103, R5, R10, R103 ;  /* 0x0000000a05677224 */ /* 0x000fe400078e0267 */
[----:B------:R-:W-:Y:S02]  /*1610*/  IMAD R101, R3, R2, R101 ;  /* 0x0000000203657224 */ /* 0x000fe400078e0265 */
.L_x_19:
[----:B------:R-:W-:Y:S05]  /*1620*/  BRA.U !UP1, `(.L_x_20) ;  /* 0x00000001090c7547 */ /* 0x000fea000b800000 */
[----:B------:R-:W-:Y:S01]  /*1630*/  UCGABAR_WAIT ;  /* 0x0000000000007dc7 */ /* 0x000fe20008000000 */
[----:B------:R-:W-:Y:S01]  /*1640*/  CCTL.IVALL ;  /* 0x00000000ff00798f */ /* 0x000fe20002000000 */
[----:B------:R-:W-:Y:S05]  /*1650*/  BRA `(.L_x_21) ;  /* 0x0000000000047947 */ /* 0x000fea0003800000 */
.L_x_20:
[----:B------:R-:W-:Y:S06]  /*1660*/  BAR.SYNC.DEFER_BLOCKING 0x0 ;  /* 0x0000000000007b1d */ /* 0x000fec0000010000 */
.L_x_21:
[----:B------:R-:W-:Y:S05]  /*1670*/  BRA.U UP2, `(.L_x_22) ;  /* 0x0000002102f47547 */ /* 0x000fea000b800000 */
[----:B------:R-:W2:Y:S01]  /*1680*/  LDCU UR7, c[0x0][0x388] ;  /* 0x00007100ff0777ac */ /* 0x000ea20008000800 */
[----:B------:R-:W3:Y:S01]  /*1690*/  LDC R11, c[0x0][0x370] ;  /* 0x0000dc00ff0b7b82 */ /* 0x000ee20000000800 */
[----:B------:R-:W-:Y:S01]  /*16a0*/  PLOP3.LUT P0, PT, PT, PT, UP6, 0x80, 0x8 ;  /* 0x000000000008781c */ /* 0x000fe20003f0f068 */
[----:B------:R-:W-:Y:S01]  /*16b0*/  IMAD.MOV.U32 R14, RZ, RZ, 0x1 ;  /* 0x00000001ff0e7424 */ /* 0x000fe200078e00ff */
[----:B------:R-:W4:Y:S01]  /*16c0*/  LDCU UR5, c[0x0][0x38c] ;  /* 0x00007180ff0577ac */ /* 0x000f220008000800 */
[----:B------:R-:W-:Y:S01]  /*16d0*/  ISETP.EQ.OR P4, PT, R8, RZ, P5 ;  /* 0x000000ff0800720c */ /* 0x000fe20002f82670 */
[----:B------:R-:W-:Y:S01]  /*16e0*/  IMAD.MOV.U32 R12, RZ, RZ, RZ ;  /* 0x000000ffff0c7224 */ /* 0x000fe200078e00ff */
[----:B------:R-:W-:Y:S01]  /*16f0*/  PLOP3.LUT P0, PT, P0, PT, PT, 0x8, 0x80 ;  /* 0x000000000080781c */ /* 0x000fe2000070e170 */
[----:B------:R-:W1:Y:S01]  /*1700*/  LDCU UR37, c[0x0][0x390] ;  /* 0x00007200ff2577ac */ /* 0x000e620008000800 */
[----:B------:R-:W3:Y:S01]  /*1710*/  LDC R0, c[0x0][0x374] ;  /* 0x0000dd00ff007b82 */ /* 0x000ee20000000800 */
[----:B------:R-:W-:-:S02]  /*1720*/  UISETP.NE.AND UP1, UPT, UR4, URZ, UPT ;  /* 0x000000ff0400728c */ /* 0x000fc4000bf25270 */
[----:B------:R-:W-:Y:S01]  /*1730*/  USEL UR32, URZ, 0x1, UP5 ;  /* 0x00000001ff207887 */ /* 0x000fe2000a800000 */
[----:B------:R-:W1:Y:S01]  /*1740*/  LDCU.64 UR38, c[0x0][0x348] ;  /* 0x00006900ff2677ac */ /* 0x000e620008000a00 */
[----:B--2---:R-:W-:Y:S02]  /*1750*/  UIADD3 UR7, UPT, UPT, UR7, 0x3f, URZ ;  /* 0x0000003f07077890 */ /* 0x004fe4000fffe0ff */
[----:B------:R-:W-:Y:S02]  /*1760*/  USEL UR32, UR32, 0x2, UP1 ;  /* 0x0000000220207887 */ /* 0x000fe40008800000 */
[----:B------:R-:W-:Y:S01]  /*1770*/  USHF.R.S32.HI UR6, URZ, 0x1f, UR7 ;  /* 0x0000001fff067899 */ /* 0x000fe20008011407 */
[----:B------:R-:W-:Y:S01]  /*1780*/  UMOV UR35, URZ ;  /* 0x000000ff00237c82 */ /* 0x000fe20008000000 */
[----:B------:R-:W-:Y:S02]  /*1790*/  UMOV UR21, URZ ;  /* 0x000000ff00157c82 */ /* 0x000fe40008000000 */
[----:B------:R-:W-:Y:S01]  /*17a0*/  ULEA.HI UR6, UR6, UR7, URZ, 0x6 ;  /* 0x0000000706067291 */ /* 0x000fe2000f8f30ff */
[----:B------:R-:W-:-:S03]  /*17b0*/  UMOV UR34, URZ ;  /* 0x000000ff00227c82 */ /* 0x000fc60008000000 */
[----:B------:R-:W-:-:S04]  /*17c0*/  USHF.R.S32.HI UR6, URZ, 0x6, UR6 ;  /* 0x00000006ff067899 */ /* 0x000fc80008011406 */
[----:B----4-:R-:W-:-:S04]  /*17d0*/  UIMAD UR5, UR6, UR5, URZ ;  /* 0x00000005060572a4 */ /* 0x010fc8000f8e02ff */
[----:B-1----:R-:W-:-:S04]  /*17e0*/  UIMAD UR37, UR5, UR37, URZ ;  /* 0x00000025052572a4 */ /* 0x002fc8000f8e02ff */
[----:B------:R-:W-:Y:S02]  /*17f0*/  UISETP.NE.AND UP2, UPT, UR37, URZ, UPT ;  /* 0x000000ff2500728c */ /* 0x000fe4000bf45270 */
[----:B------:R-:W-:-:S04]  /*1800*/  UISETP.LT.U32.AND UP0, UPT, UR37, 0x1b, UPT ;  /* 0x0000001b2500788c */ /* 0x000fc8000bf01070 */
[----:B------:R-:W-:-:S04]  /*1810*/  USEL UR36, UR37, 0x1b, UP0 ;  /* 0x0000001b25247887 */ /* 0x000fc80008000000 */
[----:B------:R-:W-:Y:S02]  /*1820*/  UIADD3 UR31, UPT, UPT, UR36, -0x1, URZ ;  /* 0xffffffff241f7890 */ /* 0x000fe4000fffe0ff */
[----:B------:R-:W-:Y:S02]  /*1830*/  @!UP2 UIADD3 UR31, UPT, UPT, UR36, URZ, URZ ;  /* 0x000000ff241fa290 */ /* 0x000fe4000fffe0ff */
[----:B------:R-:W-:Y:S02]  /*1840*/  UIADD3 UR36, UPT, UPT, UR37, -UR36, URZ ;  /* 0x8000002425247290 */ /* 0x000fe4000fffe0ff */
[----:B---3--:R-:W-:-:S12]  /*1850*/  UIADD3 UR31, UPT, UPT, UR31, 0x1, URZ ;  /* 0x000000011f1f7890 */ /* 0x008fd8000fffe0ff */
.L_x_40:
[----:B------:R-:W1:Y:S01]  /*1860*/  S2UR UR30, SR_CgaCtaId ;  /* 0x00000000001e79c3 */ /* 0x000e620000008800 */
[----:B------:R-:W-:Y:S01]  /*1870*/  UMOV UR4, 0x400 ;  /* 0x0000040000047882 */ /* 0x000fe20000000000 */
[----:B------:R-:W-:Y:S01]  /*1880*/  SHF.L.U32 R2, R14, 0x1f, RZ ;  /* 0x0000001f0e027819 */ /* 0x000fe200000006ff */
[----:B------:R-:W-:Y:S01]  /*1890*/  UISETP.NE.AND UP0, UPT, UR37, URZ, UPT ;  /* 0x000000ff2500728c */ /* 0x000fe2000bf05270 */
[----:B------:R-:W-:Y:S01]  /*18a0*/  R2UR UR26, R101 ;  /* 0x00000000651a72ca */ /* 0x000fe200000e0000 */
[----:B------:R-:W-:Y:S01]  /*18b0*/  IMAD.SHL.U32 R103, R103, 0x40, RZ ;  /* 0x0000004067677824 */ /* 0x000fe200078e00ff */
[----:B------:R-:W-:Y:S01]  /*18c0*/  UMOV UR33, URZ ;  /* 0x000000ff00217c82 */ /* 0x000fe20008000000 */
[----:B------:R-:W-:Y:S01]  /*18d0*/  UMOV UR29, URZ ;  /* 0x000000ff001d7c82 */ /* 0x000fe20008000000 */
[----:B------:R-:W-:-:S09]  /*18e0*/  UMOV UR28, URZ ;  /* 0x000000ff001c7c82 */ /* 0x000fd20008000000 */
[----:B------:R-:W-:Y:S02]  /*18f0*/  USHF.L.U32 UR26, UR26, 0x6, URZ ;  /* 0x000000061a1a7899 */ /* 0x000fe400080006ff */
[----:B-1----:R-:W-:-:S04]  /*1900*/  ULEA UR30, UR30, UR4, 0x18 ;  /* 0x000000041e1e7291 */ /* 0x002fc8000f8ec0ff */
[----:B------:R-:W-:-:S09]  /*1910*/  ULEA UR4, UR35, UR30, 0x3 ;  /* 0x0000001e23047291 */ /* 0x000fd2000f8e18ff */
[----:B----4-:R1:W2:Y:S01]  /*1920*/  SYNCS.PHASECHK.TRANS64.TRYWAIT P2, [UR4+0xd8], R2 ;  /* 0x0000d802ff0075a7 */ /* 0x0102a20008041104 */
[----:B---3--:R-:W-:Y:S05]  /*1930*/  BRA.U !UP0, `(.L_x_23) ;  /* 0x0000000508787547 */ /* 0x008fea000b800000 */
[----:B------:R-:W3:Y:S01]  /*1940*/  LDC.64 R8, c[0x0][0x480] ;  /* 0x00012000ff087b82 */ /* 0x000ee20000000a00 */
[----:B------:R-:W4:Y:S01]  /*1950*/  LDCU UR17, c[0x0][0x390] ;  /* 0x00007200ff1177ac */ /* 0x000f220008000800 */
[----:B------:R-:W2:Y:S06]  /*1960*/  LDCU UR18, c[0x0][0x38c] ;  /* 0x00007180ff1277ac */ /* 0x000eac0008000800 */
[----:B------:R-:W4:Y:S01]  /*1970*/  LDC.64 R6, c[0x0][0x488] ;  /* 0x00012200ff067b82 */ /* 0x000f220000000a00 */
[----:B------:R-:W2:Y:S01]  /*1980*/  LDCU.64 UR14, c[0x0][0x4b8] ;  /* 0x00009700ff0e77ac */ /* 0x000ea20008000a00 */
[----:B------:R-:W-:Y:S01]  /*1990*/  UIADD3 UR34, UPT, UPT, UR31, UR21, URZ ;  /* 0x000000151f227290 */ /* 0x000fe2000fffe0ff */
[----:B------:R-:W-:-:S05]  /*19a0*/  UMOV UR33, URZ ;  /* 0x000000ff00217c82 */ /* 0x000fca0008000000 */
[----:B-1----:R-:W1:Y:S01]  /*19b0*/  LDC.64 R2, c[0x0][0x490] ;  /* 0x00012400ff027b82 */ /* 0x002e620000000a00 */
[----:B------:R-:W-:Y:S01]  /*19c0*/  UMOV UR19, UR35 ;  /* 0x0000002300137c82 */ /* 0x000fe20008000000 */
[----:B------:R-:W-:Y:S01]  /*19d0*/  UMOV UR28, URZ ;  /* 0x000000ff001c7c82 */ /* 0x000fe20008000000 */
[----:B------:R-:W-:Y:S01]  /*19e0*/  UMOV UR29, URZ ;  /* 0x000000ff001d7c82 */ /* 0x000fe20008000000 */
[----:B---3--:R-:W-:Y:S01]  /*19f0*/  IMAD.HI.U32 R9, R103, R9, RZ ;  /* 0x0000000967097227 */ /* 0x008fe200078e00ff */
[----:B------:R-:W-:-:S03]  /*1a00*/  ISETP.NE.AND P1, PT, R8, 0x1, PT ;  /* 0x000000010800780c */ /* 0x000fc60003f25270 */
[----:B------:R-:W3:Y:S01]  /*1a10*/  LDC.64 R4, c[0x0][0x4b0] ;  /* 0x00012c00ff047b82 */ /* 0x000ee20000000a00 */
[----:B----4-:R-:W-:-:S04]  /*1a20*/  SHF.R.U32.HI R6, RZ, R6, R9 ;  /* 0x00000006ff067219 */ /* 0x010fc80000011609 */
[----:B------:R-:W-:Y:S02]  /*1a30*/  SEL R6, R103, R6, !P1 ;  /* 0x0000000667067207 */ /* 0x000fe40004800000 */
[----:B------:R-:W-:Y:S02]  /*1a40*/  ISETP.NE.AND P1, PT, R7, 0x1, PT ;  /* 0x000000010700780c */ /* 0x000fe40003f25270 */
[C---:B------:R-:W-:Y:S01]  /*1a50*/  R2UR UR4, R6.reuse ;  /* 0x00000000060472ca */ /* 0x040fe200000e0000 */
[----:B-1----:R-:W-:-:S04]  /*1a60*/  IMAD.HI.U32 R2, R6, R2, RZ ;  /* 0x0000000206027227 */ /* 0x002fc800078e00ff */
[----:B------:R-:W-:Y:S01]  /*1a70*/  IMAD.MOV R15, RZ, RZ, -R6 ;  /* 0x000000ffff0f7224 */ /* 0x000fe200078e0a06 */
[----:B------:R-:W-:-:S03]  /*1a80*/  SHF.R.U32.HI R2, RZ, R3, R2 ;  /* 0x00000003ff027219 */ /* 0x000fc60000011602 */
[----:B------:R-:W-:Y:S01]  /*1a90*/  IMAD R15, R8, R15, R103 ;  /* 0x0000000f080f7224 */ /* 0x000fe200078e0267 */
[----:B------:R-:W-:Y:S01]  /*1aa0*/  R2UR UR13, R2 ;  /* 0x00000000020d72ca */ /* 0x000fe200000e0000 */
[----:B------:R-:W-:Y:S01]  /*1ab0*/  VOTEU.ANY UP0, P1 ;  /* 0x0000000000ff7886 */ /* 0x000fe20000800100 */
[----:B------:R-:W1:Y:S01]  /*1ac0*/  LDC.64 R2, c[0x0][0x4d0] ;  /* 0x00013400ff027b82 */ /* 0x000e620000000a00 */
[----:B---3--:R-:W-:Y:S02]  /*1ad0*/  R2UR UR8, R4 ;  /* 0x00000000040872ca */ /* 0x008fe400000e0000 */
[----:B------:R-:W-:Y:S02]  /*1ae0*/  R2UR UR9, R15 ;  /* 0x000000000f0972ca */ /* 0x000fe400000e0000 */
[----:B------:R-:W-:-:S06]  /*1af0*/  R2UR UR6, R5 ;  /* 0x00000000050672ca */ /* 0x000fcc00000e0000 */
[----:B------:R-:W-:Y:S01]  /*1b00*/  USEL UR13, UR4, UR13, !UP0 ;  /* 0x0000000d040d7287 */ /* 0x000fe2000c000000 */
[----:B------:R-:W3:Y:S05]  /*1b10*/  LDCU.64 UR4, c[0x0][0x4d8] ;  /* 0x00009b00ff0477ac */ /* 0x000eea0008000a00 */
[----:B------:R-:W-:-:S04]  /*1b20*/  IMAD R9, RZ, RZ, -UR13 ;  /* 0x8000000dff097e24 */ /* 0x000fc8000f8e02ff */
[----:B------:R-:W-:Y:S01]  /*1b30*/  IMAD R9, R7, R9, R6 ;  /* 0x0000000907097224 */ /* 0x000fe200078e0206 */
[----:B-1----:R-:W-:-:S04]  /*1b40*/  R2UR UR11, R2 ;  /* 0x00000000020b72ca */ /* 0x002fc800000e0000 */
[----:B------:R-:W-:Y:S02]  /*1b50*/  R2UR UR7, R9 ;  /* 0x00000000090772ca */ /* 0x000fe400000e0000 */
[----:B------:R-:W-:-:S07]  /*1b60*/  R2UR UR12, R3 ;  /* 0x00000000030c72ca */ /* 0x000fce00000e0000 */
[----:B------:R-:W-:-:S06]  /*1b70*/  UIMAD UR11, UR9, UR8, UR11 ;  /* 0x00000008090b72a4 */ /* 0x000fcc000f8e020b */
[----:B--23--:R-:W-:-:S12]  /*1b80*/  UIMAD UR12, UR7, UR6, UR12 ;  /* 0x00000006070c72a4 */ /* 0x00cfd8000f8e020c */
.L_x_29:
[----:B--2---:R-:W-:Y:S01]  /*1b90*/  @!P5 MOV R3, 0x2000 ;  /* 0x000020000003d802 */ /* 0x004fe20000000f00 */
[----:B------:R-:W-:Y:S01]  /*1ba0*/  ULEA UR9, UR19, UR30, 0x3 ;  /* 0x0000001e13097291 */ /* 0x000fe2000f8e18ff */
[----:B----4-:R-:W-:Y:S11]  /*1bb0*/  @P2 BRA `(.L_x_24) ;  /* 0x00000000000c2947 */ /* 0x010ff60003800000 */
[----:B------:R-:W-:Y:S04]  /*1bc0*/  SHF.L.U32 R5, R14, 0x1f, RZ ;  /* 0x0000001f0e057819 */ /* 0x000fe800000006ff */
[----:B------:R-:W1:Y:S02]  /*1bd0*/  SYNCS.PHASECHK.TRANS64.TRYWAIT P1, [UR9+0xd8], R5 ;  /* 0x0000d805ff0075a7 */ /* 0x000e640008021109 */
[----:B-1----:R-:W-:Y:S05]  /*1be0*/  @!P1 BRA `(.L_x_25) ;  /* 0x00000058000c9947 */ /* 0x002fea0003800000 */
.L_x_24:
[----:B------:R2:W-:Y:S01]  /*1bf0*/  @!P5 SYNCS.ARRIVE.TRANS64 RZ, [UR9], R3 ;  /* 0x00000003ffffd9a7 */ /* 0x0005e20008000009 */
[----:B------:R-:W-:Y:S04]  /*1c00*/  ULOP3.LUT UR6, UR32, 0x2, URZ, 0xfc, !UPT ;  /* 0x0000000220067892 */ /* 0x000fe8000f8efcff */
[----:B------:R-:W-:Y:S09]  /*1c10*/  UISETP.NE.AND UP0, UPT, UR6, 0x2, UPT ;  /* 0x000000020600788c */ /* 0x000ff2000bf05270 */
[----:B------:R-:W-:Y:S05]  /*1c20*/  BRA.U UP0, `(.L_x_26) ;  /* 0x0000000100047547 */ /* 0x000fea000b800000 */
[----:B------:R-:W-:Y:S05]  /*1c30*/  BPT.TRAP 0x1 ;  /* 0x000000040000795c */ /* 0x000fea0000300000 */
.L_x_26:
[----:B------:R-:W-:Y:S04]  /*1c40*/  BSSY.RECONVERGENT B0, `(.L_x_27) ;  /* 0x0000003000007945 */ /* 0x000fe80003800200 */
[----:B------:R-:W-:Y:S05]  /*1c50*/  @P4 BRA `(.L_x_28) ;  /* 0x0000000000044947 */ /* 0x000fea0003800000 */
[----:B------:R-:W-:Y:S05]  /*1c60*/  BPT.TRAP 0x1 ;  /* 0x000000040000795c */ /* 0x000fea0000300000 */
.L_x_28:
[----:B------:R-:W-:Y:S05]  /*1c70*/  BSYNC.RECONVERGENT B0 ;  /* 0x0000000000007941 */ /* 0x000fea0003800200 */
.L_x_27:
[----:B------:R-:W-:Y:S02]  /*1c80*/  UIADD3 UR35, UPT, UPT, UR19, 0x1, URZ ;  /* 0x0000000113237890 */ /* 0x000fe4000fffe0ff */
[----:B------:R-:W-:Y:S02]  /*1c90*/  UIMAD UR7, UR28, UR14, UR4 ;  /* 0x0000000e1c0772a4 */ /* 0x000fe4000f8e0204 */
[----:B------:R-:W-:Y:S02]  /*1ca0*/  UISETP.NE.AND UP0, UPT, UR35, 0x1b, UPT ;  /* 0x0000001b2300788c */ /* 0x000fe4000bf05270 */
[----:B------:R-:W-:Y:S02]  /*1cb0*/  UIMAD UR6, UR29, UR15, UR5 ;  /* 0x0000000f1d0672a4 */ /* 0x000fe4000f8e0205 */
[----:B------:R-:W-:Y:S02]  /*1cc0*/  USEL UR10, URZ, 0x1, UP0 ;  /* 0x00000001ff0a7887 */ /* 0x000fe40008000000 */
[----:B------:R-:W-:Y:S02]  /*1cd0*/  USEL UR35, UR35, URZ, UP0 ;  /* 0x000000ff23237287 */ /* 0x000fe40008000000 */
[----:B------:R-:W-:Y:S02]  /*1ce0*/  UIADD3 UR44, UP1, UPT, UR38, 0x80, URZ ;  /* 0x00000080262c7890 */ /* 0x000fe4000ff3e0ff */
[----:B------:R-:W-:Y:S01]  /*1cf0*/  ULEA UR8, UR35, UR30, 0x3 ;  /* 0x0000001e23087291 */ /* 0x000fe2000f8e18ff */
[----:B------:R-:W-:Y:S01]  /*1d00*/  LOP3.LUT R14, R14, UR10, RZ, 0x3c, !PT ;  /* 0x0000000a0e0e7c12 */ /* 0x000fe2000f8e3cff */
[----:B------:R-:W-:Y:S02]  /*1d10*/  UPRMT UR42, UR7, 0x40, UR6 ;  /* 0x00000040072a7896 */ /* 0x000fe40008000006 */
[----:B------:R-:W-:Y:S01]  /*1d20*/  USHF.L.U32 UR10, UR33, 0x6, URZ ;  /* 0x00000006210a7899 */ /* 0x000fe200080006ff */
[----:B-1----:R-:W-:Y:S01]  /*1d30*/  SHF.L.U32 R2, R14, 0x1f, RZ ;  /* 0x0000001f0e027819 */ /* 0x002fe200000006ff */
[----:B------:R-:W-:Y:S02]  /*1d40*/  UIADD3.X UR45, UPT, UPT, URZ, UR39, URZ, UP1, !UPT ;  /* 0x00000027ff2d7290 */ /* 0x000fe40008ffe4ff */
[----:B------:R-:W-:Y:S01]  /*1d50*/  UPRMT UR43, UR42, 0x5410, URZ ;  /* 0x000054102a2b7896 */ /* 0x000fe200080000ff */
[----:B------:R3:W4:Y:S01]  /*1d60*/  SYNCS.PHASECHK.TRANS64.TRYWAIT P2, [UR8+0xd8], R2 ;  /* 0x0000d802ff0075a7 */ /* 0x0007220008041108 */
[----:B------:R-:W-:Y:S02]  /*1d70*/  USHF.L.U32 UR8, UR19, 0xc, URZ ;  /* 0x0000000c13087899 */ /* 0x000fe400080006ff */
[----:B------:R-:W-:Y:S02]  /*1d80*/  UIADD3 UR40, UP0, UPT, UR38, 0x180, URZ ;  /* 0x0000018026287890 */ /* 0x000fe4000ff1e0ff */
[----:B------:R-:W-:Y:S02]  /*1d90*/  ULOP3.LUT UR25, UR23, UR8, URZ, 0xfc, !UPT ;  /* 0x0000000817197292 */ /* 0x000fe4000f8efcff */
[----:B------:R-:W-:Y:S02]  /*1da0*/  UIADD3 UR8, UPT, UPT, UR30, 0x2600, UR8 ;  /* 0x000026001e087890 */ /* 0x000fe4000fffe008 */
[----:B------:R-:W-:Y:S02]  /*1db0*/  UIADD3.X UR41, UPT, UPT, URZ, UR39, URZ, UP0, !UPT ;  /* 0x00000027ff297290 */ /* 0x000fe400087fe4ff */
[----:B------:R-:W-:Y:S02]  /*1dc0*/  ULOP3.LUT UR27, UR22, UR10, URZ, 0xfc, !UPT ;  /* 0x0000000a161b7292 */ /* 0x000fe4000f8efcff */
[----:B------:R-:W-:Y:S02]  /*1dd0*/  UIADD3 UR24, UPT, UPT, UR30, 0x1d600, UR25 ;  /* 0x0001d6001e187890 */ /* 0x000fe4000fffe019 */
[----:B------:R-:W-:Y:S01]  /*1de0*/  UIADD3 UR20, UPT, UPT, UR28, 0x1, URZ ;  /* 0x000000011c147890 */ /* 0x000fe2000fffe0ff */
[----:B------:R-:W-:Y:S01]  /*1df0*/  UTMALDG.4D.IM2COL [UR8], [UR44], UR43 ;  /* 0x000000082c0073b4 */ /* 0x000fe2000805802b */
[----:B------:R-:W-:Y:S02]  /*1e00*/  UIADD3 UR19, UPT, UPT, UR29, 0x1, URZ ;  /* 0x000000011d137890 */ /* 0x000fe4000fffe0ff */
[----:B------:R-:W-:Y:S02]  /*1e10*/  UISETP.NE.AND UP2, UPT, UR20, UR18, UPT ;  /* 0x000000121400728c */ /* 0x000fe4000bf45270 */
[----:B------:R-:W-:Y:S02]  /*1e20*/  UIADD3 UR21, UPT, UPT, UR21, 0x1, URZ ;  /* 0x0000000115157890 */ /* 0x000fe4000fffe0ff */
[----:B------:R-:W-:Y:S01]  /*1e30*/  UIADD3 UR42, UPT, UPT, UR33, 0x1, URZ ;  /* 0x00000001212a7890 */ /* 0x000fe2000fffe0ff */
[----:B------:R-:W-:Y:S01]  /*1e40*/  UMOV UR16, 0x30000 ;  /* 0x0003000000107882 */ /* 0x000fe20000000000 */
[----:B------:R-:W-:Y:S01]  /*1e50*/  UMOV UR46, 0x0 ;  /* 0x00000000002e7882 */ /* 0x000fe20000000000 */
[----:B------:R-:W-:Y:S01]  /*1e60*/  UMOV UR47, 0x10000000 ;  /* 0x10000000002f7882 */ /* 0x000fe20000000000 */
[----:B------:R-:W-:Y:S03]  /*1e70*/  UMOV UR25, UR9 ;  /* 0x0000000900197c82 */ /* 0x000fe60008000000 */
[----:B------:R-:W-:Y:S01]  /*1e80*/  @UP2 UIADD3 UR19, UPT, UPT, UR29, URZ, URZ ;  /* 0x000000ff1d132290 */ /* 0x000fe2000fffe0ff */
[----:B------:R1:W-:Y:S03]  /*1e90*/  UTMALDG.4D.MULTICAST [UR24], [UR40], UR16, desc[UR46] ;  /* 0x00002e18280073b4 */ /* 0x0003e60008019810 */
[----:B------:R-:W-:Y:S11]  /*1ea0*/  UISETP.NE.AND UP0, UPT, UR19, UR17, UPT ;  /* 0x000000111300728c */ /* 0x000ff6000bf05270 */
[----:B------:R-:W-:Y:S07]  /*1eb0*/  @UP0 UIADD3 UR42, UPT, UPT, UR33, URZ, URZ ;  /* 0x000000ff212a0290 */ /* 0x000fee000fffe0ff */
[----:B------:R-:W-:Y:S01]  /*1ec0*/  UMOV UR33, UR42 ;  /* 0x0000002a00217c82 */ /* 0x000fe20008000000 */
[----:B-1----:R-:W-:Y:S02]  /*1ed0*/  USEL UR29, UR19, URZ, UP0 ;  /* 0x000000ff131d7287 */ /* 0x002fe40008000000 */
[----:B------:R-:W-:Y:S02]  /*1ee0*/  UISETP.NE.AND UP0, UPT, UR21, UR34, UPT ;  /* 0x000000221500728c */ /* 0x000fe4000bf05270 */
[----:B------:R-:W-:Y:S01]  /*1ef0*/  USEL UR28, UR20, URZ, UP2 ;  /* 0x000000ff141c7287 */ /* 0x000fe20009000000 */
[----:B------:R-:W-:Y:S06]  /*1f00*/  UMOV UR19, UR35 ;  /* 0x0000002300137c82 */ /* 0x000fec0008000000 */
[----:B---3--:R-:W-:Y:S05]  /*1f10*/  BRA.U UP0, `(.L_x_29) ;  /* 0xfffffffd001c7547 */ /* 0x008fea000b83ffff */
.L_x_23:
[----:B------:R-:W-:Y:S01]  /*1f20*/  ULEA UR4, UR35, UR30, 0x3 ;  /* 0x0000001e23047291 */ /* 0x000fe2000f8e18ff */
[----:B-1----:R-:W-:Y:S01]  /*1f30*/  SHF.L.U32 R2, R14, 0x1f, RZ ;  /* 0x0000001f0e027819 */ /* 0x002fe200000006ff */
[----:B------:R-:W-:Y:S01]  /*1f40*/  @!P0 SYNCS.ARRIVE.TRANS64.A1T0 RZ, [UR30+0x1c8], RZ ;  /* 0x0001c8ffffff89a7 */ /* 0x000fe2000810001e */
[----:B------:R-:W-:-:S06]  /*1f50*/  UISETP.GE.AND UP0, UPT, UR36, 0x1, UPT ;  /* 0x000000012400788c */ /* 0x000fcc000bf06270 */
[----:B------:R1:W3:Y:S03]  /*1f60*/  SYNCS.PHASECHK.TRANS64.TRYWAIT P1, [UR4+0xd8], R2 ;  /* 0x0000d802ff0075a7 */ /* 0x0002e60008021104 */
[----:B------:R-:W-:Y:S05]  /*1f70*/  BRA.U !UP0, `(.L_x_30) ;  /* 0x0000000508807547 */ /* 0x000fea000b800000 */
[----:B------:R-:W4:Y:S01]  /*1f80*/  LDC.64 R8, c[0x0][0x480] ;  /* 0x00012000ff087b82 */ /* 0x000f220000000a00 */
[----:B------:R-:W3:Y:S01]  /*1f90*/  LDCU UR27, c[0x0][0x390] ;  /* 0x00007200ff1b77ac */ /* 0x000ee20008000800 */
[----:B------:R-:W3:Y:S06]  /*1fa0*/  LDCU UR40, c[0x0][0x38c] ;  /* 0x00007180ff2877ac */ /* 0x000eec0008000800 */
[----:B------:R-:W4:Y:S01]  /*1fb0*/  LDC.64 R6, c[0x0][0x488] ;  /* 0x00012200ff067b82 */ /* 0x000f220000000a00 */
[----:B------:R-:W3:Y:S01]  /*1fc0*/  LDCU.64 UR14, c[0x0][0x4b8] ;  /* 0x00009700ff0e77ac */ /* 0x000ee20008000a00 */
[----:B------:R-:W-:Y:S01]  /*1fd0*/  UIADD3 UR34, UPT, UPT, UR36, UR34, URZ ;  /* 0x0000002224227290 */ /* 0x000fe2000fffe0ff */
[----:B------:R-:W-:-:S05]  /*1fe0*/  UMOV UR43, UR36 ;  /* 0x00000024002b7c82 */ /* 0x000fca0008000000 */
[----:B-12---:R-:W1:Y:S01]  /*1ff0*/  LDC.64 R2, c[0x0][0x490] ;  /* 0x00012400ff027b82 */ /* 0x006e620000000a00 */
[----:B------:R-:W-:Y:S01]  /*2000*/  UMOV UR41, UR35 ;  /* 0x0000002300297c82 */ /* 0x000fe20008000000 */
[----:B----4-:R-:W-:Y:S01]  /*2010*/  IMAD.HI.U32 R9, R103, R9, RZ ;  /* 0x0000000967097227 */ /* 0x010fe200078e00ff */
[----:B------:R-:W-:-:S05]  /*2020*/  ISETP.NE.AND P0, PT, R8, 0x1, PT ;  /* 0x000000010800780c */ /* 0x000fca0003f05270 */
[----:B------:R-:W2:Y:S01]  /*2030*/  LDC.64 R4, c[0x0][0x4b0] ;  /* 0x00012c00ff047b82 */ /* 0x000ea20000000a00 */
[----:B------:R-:W-:-:S04]  /*2040*/  SHF.R.U32.HI R6, RZ, R6, R9 ;  /* 0x00000006ff067219 */ /* 0x000fc80000011609 */
        /* <DEDUP_REMOVED lines=10> */
[----:B--2---:R-:W-:Y:S02]  /*20f0*/  R2UR UR8, R4 ;  /* 0x00000000040872ca */ /* 0x004fe400000e0000 */
[----:B------:R-:W-:Y:S02]  /*2100*/  R2UR UR9, R9 ;  /* 0x00000000090972ca */ /* 0x000fe400000e0000 */
[----:B------:R-:W-:-:S06]  /*2110*/  R2UR UR6, R5 ;  /* 0x00000000050672ca */ /* 0x000fcc00000e0000 */
[----:B------:R-:W-:Y:S01]  /*2120*/  USEL UR13, UR4, UR13, !UP0 ;  /* 0x0000000d040d7287 */ /* 0x000fe2000c000000 */
[----:B------:R-:W2:Y:S05]  /*2130*/  LDCU.64 UR4, c[0x0][0x4d8] ;  /* 0x00009b00ff0477ac */ /* 0x000eaa0008000a00 */
[----:B------:R-:W-:-:S04]  /*2140*/  IMAD R15, RZ, RZ, -UR13 ;  /* 0x8000000dff0f7e24 */ /* 0x000fc8000f8e02ff */
[----:B------:R-:W-:Y:S01]  /*2150*/  IMAD R15, R7, R15, R6 ;  /* 0x0000000f070f7224 */ /* 0x000fe200078e0206 */
[----:B-1----:R-:W-:-:S04]  /*2160*/  R2UR UR11, R2 ;  /* 0x00000000020b72ca */ /* 0x002fc800000e0000 */
[----:B------:R-:W-:Y:S02]  /*2170*/  R2UR UR7, R15 ;  /* 0x000000000f0772ca */ /* 0x000fe400000e0000 */
[----:B------:R-:W-:-:S07]  /*2180*/  R2UR UR12, R3 ;  /* 0x00000000030c72ca */ /* 0x000fce00000e0000 */
[----:B------:R-:W-:-:S06]  /*2190*/  UIMAD UR11, UR9, UR8, UR11 ;  /* 0x00000008090b72a4 */ /* 0x000fcc000f8e020b */
[----:B--23--:R-:W-:-:S12]  /*21a0*/  UIMAD UR12, UR7, UR6, UR12 ;  /* 0x00000006070c72a4 */ /* 0x00cfd8000f8e020c */
.L_x_36:
[----:B--2---:R-:W-:Y:S01]  /*21b0*/  @!P5 MOV R3, 0x2000 ;  /* 0x000020000003d802 */ /* 0x004fe20000000f00 */
[----:B------:R-:W-:Y:S01]  /*21c0*/  ULEA UR9, UR41, UR30, 0x3 ;  /* 0x0000001e29097291 */ /* 0x000fe2000f8e18ff */
[----:B---3--:R-:W-:Y:S11]  /*21d0*/  @P1 BRA `(.L_x_31) ;  /* 0x00000000000c1947 */ /* 0x008ff60003800000 */
[----:B------:R-:W-:Y:S04]  /*21e0*/  SHF.L.U32 R5, R14, 0x1f, RZ ;  /* 0x0000001f0e057819 */ /* 0x000fe800000006ff */
[----:B------:R-:W1:Y:S02]  /*21f0*/  SYNCS.PHASECHK.TRANS64.TRYWAIT P0, [UR9+0xd8], R5 ;  /* 0x0000d805ff0075a7 */ /* 0x000e640008001109 */
[----:B-1----:R-:W-:Y:S05]  /*2200*/  @!P0 BRA `(.L_x_32) ;  /* 0x00000050009c8947 */ /* 0x002fea0003800000 */
.L_x_31:
[----:B------:R2:W-:Y:S01]  /*2210*/  @!P5 SYNCS.ARRIVE.TRANS64 RZ, [UR9], R3 ;  /* 0x00000003ffffd9a7 */ /* 0x0005e20008000009 */
[----:B------:R-:W-:Y:S04]  /*2220*/  ULOP3.LUT UR6, UR32, 0x2, URZ, 0xfc, !UPT ;  /* 0x0000000220067892 */ /* 0x000fe8000f8efcff */
[----:B------:R-:W-:Y:S09]  /*2230*/  UISETP.NE.AND UP0, UPT, UR6, 0x2, UPT ;  /* 0x000000020600788c */ /* 0x000ff2000bf05270 */
[----:B------:R-:W-:Y:S05]  /*2240*/  BRA.U UP0, `(.L_x_33) ;  /* 0x0000000100047547 */ /* 0x000fea000b800000 */
[----:B------:R-:W-:Y:S05]  /*2250*/  BPT.TRAP 0x1 ;  /* 0x000000040000795c */ /* 0x000fea0000300000 */
.L_x_33:
[----:B------:R-:W-:Y:S04]  /*2260*/  BSSY.RECONVERGENT B0, `(.L_x_34) ;  /* 0x0000003000007945 */ /* 0x000fe80003800200 */
[----:B------:R-:W-:Y:S05]  /*2270*/  @P4 BRA `(.L_x_35) ;  /* 0x0000000000044947 */ /* 0x000fea0003800000 */
[----:B------:R-:W-:Y:S05]  /*2280*/  BPT.TRAP 0x1 ;  /* 0x000000040000795c */ /* 0x000fea0000300000 */
.L_x_35:
[----:B------:R-:W-:Y:S05]  /*2290*/  BSYNC.RECONVERGENT B0 ;  /* 0x0000000000007941 */ /* 0x000fea0003800200 */
.L_x_34:
[----:B------:R-:W-:Y:S02]  /*22a0*/  UIADD3 UR35, UPT, UPT, UR41, 0x1, URZ ;  /* 0x0000000129237890 */ /* 0x000fe4000fffe0ff */
[----:B------:R-:W-:Y:S02]  /*22b0*/  UIMAD UR6, UR28, UR14, UR4 ;  /* 0x0000000e1c0672a4 */ /* 0x000fe4000f8e0204 */
[----:B------:R-:W-:Y:S02]  /*22c0*/  UISETP.NE.AND UP0, UPT, UR35, 0x1b, UPT ;  /* 0x0000001b2300788c */ /* 0x000fe4000bf05270 */
[----:B------:R-:W-:Y:S02]  /*22d0*/  UIMAD UR7, UR29, UR15, UR5 ;  /* 0x0000000f1d0772a4 */ /* 0x000fe4000f8e0205 */
[----:B------:R-:W-:Y:S02]  /*22e0*/  USEL UR10, URZ, 0x1, UP0 ;  /* 0x00000001ff0a7887 */ /* 0x000fe40008000000 */
[----:B------:R-:W-:Y:S02]  /*22f0*/  USEL UR35, UR35, URZ, UP0 ;  /* 0x000000ff23237287 */ /* 0x000fe40008000000 */
[----:B------:R-:W-:Y:S02]  /*2300*/  UIADD3 UR42, UPT, UPT, UR28, 0x1, URZ ;  /* 0x000000011c2a7890 */ /* 0x000fe4000fffe0ff */
[----:B------:R-:W-:Y:S01]  /*2310*/  ULEA UR8, UR35, UR30, 0x3 ;  /* 0x0000001e23087291 */ /* 0x000fe2000f8e18ff */
[----:B------:R-:W-:Y:S01]  /*2320*/  LOP3.LUT R14, R14, UR10, RZ, 0x3c, !PT ;  /* 0x0000000a0e0e7c12 */ /* 0x000fe2000f8e3cff */
[----:B------:R-:W-:Y:S02]  /*2330*/  UIADD3 UR50, UP1, UPT, UR38, 0x80, URZ ;  /* 0x0000008026327890 */ /* 0x000fe4000ff3e0ff */
[----:B------:R-:W-:Y:S01]  /*2340*/  UPRMT UR48, UR6, 0x40, UR7 ;  /* 0x0000004006307896 */ /* 0x000fe20008000007 */
[----:B-1----:R-:W-:Y:S01]  /*2350*/  SHF.L.U32 R2, R14, 0x1f, RZ ;  /* 0x0000001f0e027819 */ /* 0x002fe200000006ff */
[----:B------:R-:W-:Y:S02]  /*2360*/  UISETP.NE.AND UP2, UPT, UR42, UR40, UPT ;  /* 0x000000282a00728c */ /* 0x000fe4000bf45270 */
[----:B------:R-:W-:Y:S01]  /*2370*/  USHF.L.U32 UR10, UR33, 0x6, URZ ;  /* 0x00000006210a7899 */ /* 0x000fe200080006ff */
[----:B------:R1:W3:Y:S01]  /*2380*/  SYNCS.PHASECHK.TRANS64.TRYWAIT P1, [UR8+0xd8], R2 ;  /* 0x0000d802ff0075a7 */ /* 0x0002e20008021108 */
[----:B------:R-:W-:Y:S02]  /*2390*/  USHF.L.U32 UR8, UR41, 0xc, URZ ;  /* 0x0000000c29087899 */ /* 0x000fe400080006ff */
[----:B------:R-:W-:Y:S02]  /*23a0*/  UIADD3.X UR51, UPT, UPT, URZ, UR39, URZ, UP1, !UPT ;  /* 0x00000027ff337290 */ /* 0x000fe40008ffe4ff */
[----:B------:R-:W-:Y:S02]  /*23b0*/  ULOP3.LUT UR16, UR23, UR8, URZ, 0xfc, !UPT ;  /* 0x0000000817107292 */ /* 0x000fe4000f8efcff */
[----:B------:R-:W-:Y:S02]  /*23c0*/  UIADD3 UR8, UPT, UPT, UR30, 0x2600, UR8 ;  /* 0x000026001e087890 */ /* 0x000fe4000fffe008 */
[----:B------:R-:W-:Y:S02]  /*23d0*/  UPRMT UR49, UR48, 0x5410, URZ ;  /* 0x0000541030317896 */ /* 0x000fe400080000ff */
[----:B------:R-:W-:Y:S02]  /*23e0*/  UIADD3 UR46, UP0, UPT, UR38, 0x180, URZ ;  /* 0x00000180262e7890 */ /* 0x000fe4000ff1e0ff */
[----:B------:R-:W-:Y:S02]  /*23f0*/  ULOP3.LUT UR19, UR22, UR10, URZ, 0xfc, !UPT ;  /* 0x0000000a16137292 */ /* 0x000fe4000f8efcff */
[----:B------:R-:W-:Y:S02]  /*2400*/  UIADD3.X UR47, UPT, UPT, URZ, UR39, URZ, UP0, !UPT ;  /* 0x00000027ff2f7290 */ /* 0x000fe400087fe4ff */
[----:B------:R-:W-:Y:S01]  /*2410*/  UIADD3 UR16, UPT, UPT, UR30, 0x1d600, UR16 ;  /* 0x0001d6001e107890 */ /* 0x000fe2000fffe010 */
[----:B------:R1:W-:Y:S01]  /*2420*/  UTMALDG.4D.IM2COL [UR8], [UR50], UR49 ;  /* 0x00000008320073b4 */ /* 0x0003e20008058031 */
[----:B------:R-:W-:Y:S02]  /*2430*/  UIADD3 UR41, UPT, UPT, UR29, 0x1, URZ ;  /* 0x000000011d297890 */ /* 0x000fe4000fffe0ff */
[----:B------:R-:W-:Y:S02]  /*2440*/  @UP2 UIADD3 UR41, UPT, UPT, UR29, URZ, URZ ;  /* 0x000000ff1d292290 */ /* 0x000fe4000fffe0ff */
[----:B------:R-:W-:Y:S02]  /*2450*/  UIADD3 UR48, UPT, UPT, UR33, 0x1, URZ ;  /* 0x0000000121307890 */ /* 0x000fe4000fffe0ff */
[----:B------:R-:W-:Y:S02]  /*2460*/  UISETP.NE.AND UP0, UPT, UR41, UR27, UPT ;  /* 0x0000001b2900728c */ /* 0x000fe4000bf05270 */
[----:B------:R-:W-:Y:S01]  /*2470*/  UIADD3 UR52, UPT, UPT, UR43, -0x1, URZ ;  /* 0xffffffff2b347890 */ /* 0x000fe2000fffe0ff */
[----:B------:R-:W-:Y:S01]  /*2480*/  UMOV UR25, 0x30000 ;  /* 0x0003000000197882 */ /* 0x000fe20000000000 */
[----:B------:R-:W-:Y:S01]  /*2490*/  UMOV UR44, 0x0 ;  /* 0x00000000002c7882 */ /* 0x000fe20000000000 */
[----:B------:R-:W-:Y:S01]  /*24a0*/  UMOV UR45, 0x10000000 ;  /* 0x10000000002d7882 */ /* 0x000fe20000000000 */
[----:B------:R-:W-:Y:S01]  /*24b0*/  UMOV UR18, UR26 ;  /* 0x0000001a00127c82 */ /* 0x000fe20008000000 */
[----:B------:R-:W-:Y:S01]  /*24c0*/  UMOV UR20, UR28 ;  /* 0x0000001c00147c82 */ /* 0x000fe20008000000 */
[----:B------:R-:W-:Y:S03]  /*24d0*/  USEL UR28, UR42, URZ, UP2 ;  /* 0x000000ff2a1c7287 */ /* 0x000fe60009000000 */
[----:B------:R-:W-:Y:S01]  /*24e0*/  @UP0 UIADD3 UR48, UPT, UPT, UR33, URZ, URZ ;  /* 0x000000ff21300290 */ /* 0x000fe2000fffe0ff */
[----:B------:R-:W-:Y:S01]  /*24f0*/  UMOV UR21, UR29 ;  /* 0x0000001d00157c82 */ /* 0x000fe20008000000 */
[----:B------:R-:W-:Y:S01]  /*2500*/  USEL UR29, UR41, URZ, UP0 ;  /* 0x000000ff291d7287 */ /* 0x000fe20008000000 */
[----:B------:R-:W-:Y:S01]  /*2510*/  UMOV UR17, UR9 ;  /* 0x0000000900117c82 */ /* 0x000fe20008000000 */
[----:B------:R-:W-:Y:S01]  /*2520*/  UISETP.GT.U32.AND UP0, UPT, UR43, 0x1, UPT ;  /* 0x000000012b00788c */ /* 0x000fe2000bf04070 */
[----:B------:R1:W-:Y:S01]  /*2530*/  UTMALDG.4D.MULTICAST [UR16], [UR46], UR25, desc[UR44] ;  /* 0x00002c102e0073b4 */ /* 0x0003e20008019819 */
[----:B------:R-:W-:Y:S01]  /*2540*/  UMOV UR41, UR35 ;  /* 0x0000002300297c82 */ /* 0x000fe20008000000 */
[----:B------:R-:W-:Y:S01]  /*2550*/  UMOV UR43, UR52 ;  /* 0x00000034002b7c82 */ /* 0x000fe20008000000 */
[----:B------:R-:W-:Y:S05]  /*2560*/  UMOV UR33, UR48 ;  /* 0x0000003000217c82 */ /* 0x000fea0008000000 */
[----:B-1----:R-:W-:Y:S05]  /*2570*/  BRA.U UP0, `(.L_x_36) ;  /* 0xfffffffd000c7547 */ /* 0x002fea000b83ffff */
.L_x_30:
[----:B--2---:R-:W-:Y:S01]  /*2580*/  SHF.L.U32 R3, R12, 0x1f, RZ ;  /* 0x0000001f0c037819 */ /* 0x004fe200000006ff */
[----:B------:R-:W-:-:S03]  /*2590*/  NOP ;  /* 0x0000000000007918 */ /* 0x000fc60000000000 */
[----:B------:R-:W2:Y:S02]  /*25a0*/  SYNCS.PHASECHK.TRANS64.TRYWAIT P0, [UR30+0x1d0], R3 ;  /* 0x0001d003ff0075a7 */ /* 0x000ea4000800111e */
[----:B--2---:R-:W-:Y:S05]  /*25b0*/  @!P0 BRA `(.L_x_37) ;  /* 0x0000004c00c88947 */ /* 0x004fea0003800000 */
.L_x_121:
[----:B------:R-:W2:Y:S01]  /*25c0*/  LDS.128 R4, [UR30+0x210] ;  /* 0x0002101eff047984 */ /* 0x000ea20008000c00 */
[----:B------:R-:W-:Y:S01]  /*25d0*/  UIADD3 UR4, UPT, UPT, UR30, 0x1d8, URZ ;  /* 0x000001d81e047890 */ /* 0x000fe2000fffe0ff */
[----:B------:R-:W-:Y:S01]  /*25e0*/  ISETP.GE.AND P0, PT, R40, 0x1, PT ;  /* 0x000000012800780c */ /* 0x000fe20003f06270 */
[----:B------:R-:W-:Y:S01]  /*25f0*/  @!PT LDS RZ, [RZ] ;  /* 0x00000000fffff984 */ /* 0x000fe20000000800 */
[----:B------:R-:W-:Y:S01]  /*2600*/  @!PT LDS RZ, [RZ] ;  /* 0x00000000fffff984 */ /* 0x000fe20000000800 */
[----:B------:R-:W-:Y:S01]  /*2610*/  @!PT LDS RZ, [RZ] ;  /* 0x00000000fffff984 */ /* 0x000fe20000000800 */
[----:B------:R-:W-:Y:S01]  /*2620*/  @!PT LDS RZ, [RZ] ;  /* 0x00000000fffff984 */ /* 0x000fe20000000800 */
[----:B------:R1:W-:Y:S06]  /*2630*/  MEMBAR.ALL.CTA ;  /* 0x0000000000007992 */ /* 0x0003ec0000008000 */
[----:B-1----:R-:W1:Y:S01]  /*2640*/  FENCE.VIEW.ASYNC.S ;  /* 0x00000000000073c6 */ /* 0x002e620000000000 */
[----:B------:R-:W-:-:S09]  /*2650*/  UPRMT UR4, URZ, 0x654, UR4 ;  /* 0x00000654ff047896 */ /* 0x000fd20008000004 */
[----:B-1----:R-:W-:Y:S01]  /*2660*/  SYNCS.ARRIVE.TRANS64.RED.A1T0 RZ, [UR4], RZ ;  /* 0x000000ffffff79a7 */ /* 0x002fe20008100404 */
[----:B--2---:R-:W-:-:S13]  /*2670*/  LOP3.LUT P3, RZ, R6, 0x1, RZ, 0xc0, !PT ;  /* 0x0000000106ff7812 */ /* 0x004fda000786c0ff */
[----:B------:R-:W-:Y:S02]  /*2680*/  @P3 MOV R13, R4 ;  /* 0x00000004000d3202 */ /* 0x000fe40000000f00 */
[----:B------:R-:W-:Y:S01]  /*2690*/  @P3 LOP3.LUT R10, R5, 0xffff, RZ, 0xc0, !PT ;  /* 0x0000ffff050a3812 */ /* 0x000fe200078ec0ff */
[----:B------:R-:W-:Y:S06]  /*26a0*/  @!P0 BRA `(.L_x_38) ;  /* 0x0000000000b88947 */ /* 0x000fec0003800000 */
[----:B------:R-:W1:Y:S01]  /*26b0*/  LDC.64 R4, c[0x0][0xb18] ;  /* 0x0002c600ff047b82 */ /* 0x000e620000000a00 */
[----:B----4-:R-:W-:-:S07]  /*26c0*/  ISETP.NE.AND P2, PT, R40, 0x1, PT ;  /* 0x000000012800780c */ /* 0x010fce0003f45270 */
[----:B------:R-:W2:Y:S08]  /*26d0*/  LDC.64 R6, c[0x0][0xb10] ;  /* 0x0002c400ff067b82 */ /* 0x000eb00000000a00 */
[----:B------:R-:W4:Y:S08]  /*26e0*/  LDC R8, c[0x0][0xb20] ;  /* 0x0002c800ff087b82 */ /* 0x000f300000000800 */
[----:B------:R-:W3:Y:S01]  /*26f0*/  LDC R16, c[0x0][0xb0c] ;  /* 0x0002c300ff107b82 */ /* 0x000ee20000000800 */
[----:B-1----:R-:W-:Y:S01]  /*2700*/  IMAD.HI.U32 R9, R0, R5, RZ ;  /* 0x0000000500097227 */ /* 0x002fe200078e00ff */
[----:B------:R-:W-:-:S03]  /*2710*/  ISETP.NE.AND P0, PT, R4, 0x1, PT ;  /* 0x000000010400780c */ /* 0x000fc60003f05270 */
[----:B------:R-:W-:-:S03]  /*2720*/  IMAD.HI.U32 R5, R10, R5, RZ ;  /* 0x000000050a057227 */ /* 0x000fc600078e00ff */
[----:B------:R-:W1:Y:S01]  /*2730*/  LDC.64 R2, c[0x0][0xb28] ;  /* 0x0002ca00ff027b82 */ /* 0x000e620000000a00 */
[----:B--2---:R-:W-:-:S04]  /*2740*/  IMAD.HI.U32 R18, R11, R6, RZ ;  /* 0x000000060b127227 */ /* 0x004fc800078e00ff */
[----:B------:R-:W-:Y:S01]  /*2750*/  IMAD.HI.U32 R20, R13, R6, RZ ;  /* 0x000000060d147227 */ /* 0x000fe200078e00ff */
[----:B------:R-:W-:Y:S02]  /*2760*/  SHF.R.U32.HI R18, RZ, R7, R18 ;  /* 0x00000007ff127219 */ /* 0x000fe40000011612 */
[-C--:B----4-:R-:W-:Y:S02]  /*2770*/  SHF.R.U32.HI R9, RZ, R8.reuse, R9 ;  /* 0x00000008ff097219 */ /* 0x090fe40000011609 */
[----:B------:R-:W-:Y:S02]  /*2780*/  SHF.R.U32.HI R5, RZ, R8, R5 ;  /* 0x00000008ff057219 */ /* 0x000fe40000011605 */
[----:B------:R-:W-:Y:S02]  /*2790*/  SEL R9, R0, R9, !P0 ;  /* 0x0000000900097207 */ /* 0x000fe40004000000 */
[----:B------:R-:W-:Y:S02]  /*27a0*/  SHF.R.U32.HI R20, RZ, R7, R20 ;  /* 0x00000007ff147219 */ /* 0x000fe40000011614 */
[----:B---3--:R-:W-:-:S02]  /*27b0*/  ISETP.NE.AND P1, PT, R16, 0x1, PT ;  /* 0x000000011000780c */ /* 0x008fc40003f25270 */
[----:B------:R-:W-:Y:S02]  /*27c0*/  SEL R5, R10, R5, !P0 ;  /* 0x000000050a057207 */ /* 0x000fe40004000000 */
[----:B------:R-:W-:Y:S02]  /*27d0*/  SEL R15, R11, R18, !P1 ;  /* 0x000000120b0f7207 */ /* 0x000fe40004800000 */
[----:B------:R-:W-:Y:S01]  /*27e0*/  SEL R7, R13, R20, !P1 ;  /* 0x000000140d077207 */ /* 0x000fe20004800000 */
[----:B-1----:R-:W-:-:S04]  /*27f0*/  IMAD.HI.U32 R18, R9, R2, RZ ;  /* 0x0000000209127227 */ /* 0x002fc800078e00ff */
[----:B------:R-:W-:Y:S01]  /*2800*/  IMAD.HI.U32 R6, R15, R2, RZ ;  /* 0x000000020f067227 */ /* 0x000fe200078e00ff */
[----:B------:R-:W-:-:S04]  /*2810*/  @P2 SHF.R.U32.HI R9, RZ, R3, R18 ;  /* 0x00000003ff092219 */ /* 0x000fc80000011612 */
[----:B------:R-:W-:Y:S01]  /*2820*/  @P2 SHF.R.U32.HI R15, RZ, R3, R6 ;  /* 0x00000003ff0f2219 */ /* 0x000fe20000011606 */
[----:B------:R-:W-:-:S04]  /*2830*/  IMAD R9, R40, R9, RZ ;  /* 0x0000000928097224 */ /* 0x000fc800078e02ff */
[----:B------:R-:W-:Y:S01]  /*2840*/  IMAD R6, R40, R15, RZ ;  /* 0x0000000f28067224 */ /* 0x000fe200078e02ff */
[C---:B------:R-:W-:Y:S02]  /*2850*/  ISETP.GE.AND P0, PT, R5.reuse, R9, PT ;  /* 0x000000090500720c */ /* 0x040fe40003f06270 */
[----:B------:R-:W-:Y:S02]  /*2860*/  IADD3 R9, PT, PT, -R5, RZ, RZ ;  /* 0x000000ff05097210 */ /* 0x000fe40007ffe1ff */
[----:B------:R-:W-:Y:S01]  /*2870*/  ISETP.GE.OR P0, PT, R7, R6, P0 ;  /* 0x000000060700720c */ /* 0x000fe20000706670 */
[----:B------:R-:W-:-:S04]  /*2880*/  IMAD.HI.U32 R6, R5, R2, RZ ;  /* 0x0000000205067227 */ /* 0x000fc800078e00ff */
[----:B------:R-:W-:Y:S01]  /*2890*/  IMAD R9, R4, R9, R10 ;  /* 0x0000000904097224 */ /* 0x000fe200078e020a */
[----:B------:R-:W-:-:S04]  /*28a0*/  SHF.R.U32.HI R6, RZ, R3, R6 ;  /* 0x00000003ff067219 */ /* 0x000fc80000011606 */
[----:B------:R-:W-:-:S03]  /*28b0*/  SEL R6, R5, R6, !P2 ;  /* 0x0000000605067207 */ /* 0x000fc60005000000 */
[----:B------:R-:W-:-:S04]  /*28c0*/  @!P0 IMAD.HI.U32 R8, R7, R2, RZ ;  /* 0x0000000207088227 */ /* 0x000fc800078e00ff */
[----:B------:R-:W-:Y:S01]  /*28d0*/  IMAD.MOV R2, RZ, RZ, -R6 ;  /* 0x000000ffff027224 */ /* 0x000fe200078e0a06 */
[----:B------:R-:W-:-:S03]  /*28e0*/  @!P0 SHF.R.U32.HI R8, RZ, R3, R8 ;  /* 0x00000003ff088219 */ /* 0x000fc60000011608 */
[----:B------:R-:W-:Y:S01]  /*28f0*/  IMAD R2, R40, R2, R5 ;  /* 0x0000000228027224 */ /* 0x000fe200078e0205 */
        /* <DEDUP_REMOVED lines=9> */
.L_x_38:
[----:B------:R-:W1:Y:S02]  /*2990*/  LDCU UR4, c[0x0][0xb30] ;  /* 0x00016600ff0477ac */ /* 0x000e640008000800 */
[----:B-1----:R-:W-:-:S09]  /*29a0*/  UISETP.NE.AND UP0, UPT, UR4, 0x1, UPT ;  /* 0x000000010400788c */ /* 0x002fd2000bf05270 */
[----:B------:R-:W-:Y:S05]  /*29b0*/  BRA.U UP0, `(.L_x_39) ;  /* 0x0000000100407547 */ /* 0x000fea000b800000 */
[----:B------:R-:W1:Y:S08]  /*29c0*/  LDC.64 R4, c[0x0][0xb10] ;  /* 0x0002c400ff047b82 */ /* 0x000e700000000a00 */
[----:B------:R-:W2:Y:S08]  /*29d0*/  LDC.64 R2, c[0x0][0xb18] ;  /* 0x0002c600ff027b82 */ /* 0x000eb00000000a00 */
[----:B------:R-:W3:Y:S08]  /*29e0*/  LDC R6, c[0x0][0xb20] ;  /* 0x0002c800ff067b82 */ /* 0x000ef00000000800 */
[----:B------:R-:W4:Y:S01]  /*29f0*/  LDC R8, c[0x0][0xb0c] ;  /* 0x0002c300ff087b82 */ /* 0x000f220000000800 */
[----:B-1----:R-:W-:-:S05]  /*2a00*/  IMAD.HI.U32 R4, R13, R4, RZ ;  /* 0x000000040d047227 */ /* 0x002fca00078e00ff */
[----:B------:R-:W-:Y:S01]  /*2a10*/  SHF.R.U32.HI R4, RZ, R5, R4 ;  /* 0x00000005ff047219 */ /* 0x000fe20000011604 */
[----:B--2---:R-:W-:Y:S01]  /*2a20*/  IMAD.HI.U32 R3, R10, R3, RZ ;  /* 0x000000030a037227 */ /* 0x004fe200078e00ff */
[----:B------:R-:W-:-:S04]  /*2a30*/  ISETP.NE.AND P0, PT, R2, 0x1, PT ;  /* 0x000000010200780c */ /* 0x000fc80003f05270 */
[----:B---3--:R-:W-:-:S04]  /*2a40*/  SHF.R.U32.HI R3, RZ, R6, R3 ;  /* 0x00000006ff037219 */ /* 0x008fc80000011603 */
[----:B------:R-:W-:Y:S02]  /*2a50*/  SEL R3, R10, R3, !P0 ;  /* 0x000000030a037207 */ /* 0x000fe40004000000 */
[----:B----4-:R-:W-:-:S04]  /*2a60*/  ISETP.NE.AND P1, PT, R8, 0x1, PT ;  /* 0x000000010800780c */ /* 0x010fc80003f25270 */
[----:B------:R-:W-:-:S05]  /*2a70*/  SEL R4, R13, R4, !P1 ;  /* 0x000000040d047207 */ /* 0x000fca0004800000 */
[----:B------:R-:W-:Y:S02]  /*2a80*/  IMAD.IADD R5, R3, 0x1, -R4 ;  /* 0x0000000103057824 */ /* 0x000fe400078e0a04 */
[----:B------:R-:W-:Y:S02]  /*2a90*/  IMAD.IADD R3, R4, 0x1, -R3 ;  /* 0x0000000104037824 */ /* 0x000fe400078e0a03 */
[----:B------:R-:W-:Y:S02]  /*2aa0*/  IMAD R13, R5, R8, R13 ;  /* 0x00000008050d7224 */ /* 0x000fe400078e020d */
[----:B------:R-:W-:-:S07]  /*2ab0*/  IMAD R10, R3, R2, R10 ;  /* 0x00000002030a7224 */ /* 0x000fce00078e020a */
.L_x_39:
[----:B------:R-:W-:Y:S01]  /*2ac0*/  UMOV UR21, UR34 ;  /* 0x0000002200157c82 */ /* 0x000fe20008000000 */
[----:B------:R-:W-:Y:S01]  /*2ad0*/  PLOP3.LUT P0, PT, PT, PT, PT, 0x80, 0x8 ;  /* 0x000000000008781c */ /* 0x000fe20003f0f070 */
[----:B------:R-:W-:Y:S01]  /*2ae0*/  IMAD.IADD R103, R13, 0x1, R100 ;  /* 0x000000010d677824 */ /* 0x000fe200078e0264 */
[----:B------:R-:W-:Y:S01]  /*2af0*/  LOP3.LUT R12, R12, 0x1, RZ, 0x3c, !PT ;  /* 0x000000010c0c7812 */ /* 0x000fe200078e3cff */
[----:B------:R-:W-:Y:S01]  /*2b00*/  IMAD.IADD R101, R10, 0x1, R79 ;  /* 0x000000010a657824 */ /* 0x000fe200078e024f */
[----:B------:R-:W-:Y:S09]  /*2b10*/  @P3 BRA `(.L_x_40) ;  /* 0xffffffec00503947 */ /* 0x000ff2000383ffff */
[----:B------:R-:W-:Y:S01]  /*2b20*/  UIADD3 UR30, UPT, UPT, UR30, 0xd8, URZ ;  /* 0x000000d81e1e7890 */ /* 0x000fe2000fffe0ff */
[----:B------:R-:W-:-:S03]  /*2b30*/  SHF.L.U32 R3, R14, 0x1f, RZ ;  /* 0x0000001f0e037819 */ /* 0x000fc600000006ff */
[----:B------:R-:W-:-:S09]  /*2b40*/  ULEA UR4, UR35, UR30, 0x3 ;  /* 0x0000001e23047291 */ /* 0x000fd2000f8e18ff */
[----:B------:R-:W1:Y:S02]  /*2b50*/  SYNCS.PHASECHK.TRANS64.TRYWAIT P0, [UR4], R3 ;  /* 0x00000003ff0075a7 */ /* 0x000e640008001104 */
[----:B-1----:R-:W-:Y:S05]  /*2b60*/  @!P0 BRA `(.L_x_41) ;  /* 0x0000004800748947 */ /* 0x002fea0003800000 */
.L_x_123:
[----:B------:R-:W-:-:S04]  /*2b70*/  UIADD3 UR5, UPT, UPT, UR35, 0x1, URZ ;  /* 0x0000000123057890 */ /* 0x000fc8000fffe0ff */
[----:B------:R-:W-:-:S04]  /*2b80*/  UISETP.NE.AND UP0, UPT, UR5, 0x1b, UPT ;  /* 0x0000001b0500788c */ /* 0x000fc8000bf05270 */
[----:B------:R-:W-:Y:S02]  /*2b90*/  USEL UR6, URZ, 0x1, UP0 ;  /* 0x00000001ff067887 */ /* 0x000fe40008000000 */
[----:B------:R-:W-:-:S04]  /*2ba0*/  USEL UR5, UR5, URZ, UP0 ;  /* 0x000000ff05057287 */ /* 0x000fc80008000000 */
[----:B------:R-:W-:Y:S01]  /*2bb0*/  ULEA UR4, UR5, UR30, 0x3 ;  /* 0x0000001e05047291 */ /* 0x000fe2000f8e18ff */
[----:B------:R-:W-:-:S04]  /*2bc0*/  LOP3.LUT R2, R14, UR6, RZ, 0x3c, !PT ;  /* 0x000000060e027c12 */ /* 0x000fc8000f8e3cff */
[----:B-1----:R-:W-:-:S04]  /*2bd0*/  SHF.L.U32 R3, R2, 0x1f, RZ ;  /* 0x0000001f02037819 */ /* 0x002fc800000006ff */
[----:B------:R-:W1:Y:S02]  /*2be0*/  SYNCS.PHASECHK.TRANS64.TRYWAIT P0, [UR4], R3 ;  /* 0x00000003ff0075a7 */ /* 0x000e640008001104 */
[----:B-1----:R-:W-:Y:S05]  /*2bf0*/  @!P0 BRA `(.L_x_42) ;  /* 0x0000004800688947 */ /* 0x002fea0003800000 */
.L_x_125:
        /* <DEDUP_REMOVED lines=9> */
.L_x_127:
        /* <DEDUP_REMOVED lines=9> */
.L_x_129:
        /* <DEDUP_REMOVED lines=9> */
.L_x_131:
        /* <DEDUP_REMOVED lines=9> */
.L_x_133:
        /* <DEDUP_REMOVED lines=9> */
.L_x_135:
        /* <DEDUP_REMOVED lines=9> */
.L_x_137:
        /* <DEDUP_REMOVED lines=9> */
.L_x_139:
        /* <DEDUP_REMOVED lines=9> */
.L_x_141:
        /* <DEDUP_REMOVED lines=9> */
.L_x_143:
        /* <DEDUP_REMOVED lines=9> */
.L_x_145:
        /* <DEDUP_REMOVED lines=9> */
.L_x_147:
        /* <DEDUP_REMOVED lines=9> */
.L_x_149:
        /* <DEDUP_REMOVED lines=9> */
.L_x_151:
        /* <DEDUP_REMOVED lines=9> */
.L_x_153:
        /* <DEDUP_REMOVED lines=9> */
.L_x_155:
        /* <DEDUP_REMOVED lines=9> */
.L_x_157:
        /* <DEDUP_REMOVED lines=9> */
.L_x_159:
        /* <DEDUP_REMOVED lines=9> */
.L_x_161:
        /* <DEDUP_REMOVED lines=9> */
.L_x_163:
        /* <DEDUP_REMOVED lines=9> */
.L_x_165:
        /* <DEDUP_REMOVED lines=9> */
.L_x_167:
        /* <DEDUP_REMOVED lines=9> */
.L_x_169:
        /* <DEDUP_REMOVED lines=9> */
.L_x_171:
        /* <DEDUP_REMOVED lines=9> */
.L_x_173:
[----:B------:R-:W-:-:S04]  /*3980*/  UIADD3 UR5, UPT, UPT, UR5, 0x1, URZ ;  /* 0x0000000105057890 */ /* 0x000fc8000fffe0ff */
[----:B------:R-:W-:-:S04]  /*3990*/  UISETP.NE.AND UP0, UPT, UR5, 0x1b, UPT ;  /* 0x0000001b0500788c */ /* 0x000fc8000bf05270 */
[----:B------:R-:W-:Y:S02]  /*39a0*/  USEL UR4, URZ, 0x1, UP0 ;  /* 0x00000001ff047887 */ /* 0x000fe40008000000 */
[----:B------:R-:W-:-:S04]  /*39b0*/  USEL UR5, UR5, URZ, UP0 ;  /* 0x000000ff05057287 */ /* 0x000fc80008000000 */
[----:B------:R-:W-:Y:S01]  /*39c0*/  ULEA UR5, UR5, UR30, 0x3 ;  /* 0x0000001e05057291 */ /* 0x000fe2000f8e18ff */
[----:B-1----:R-:W-:-:S04]  /*39d0*/  LOP3.LUT R3, R2, UR4, RZ, 0x3c, !PT ;  /* 0x0000000402037c12 */ /* 0x002fc8000f8e3cff */
[----:B------:R-:W-:Y:S01]  /*39e0*/  SHF.L.U32 R3, R3, 0x1f, RZ ;  /* 0x0000001f03037819 */ /* 0x000fe200000006ff */
[----:B------:R-:W-:-:S07]  /*39f0*/  IMAD.U32 R0, RZ, RZ, UR5 ;  /* 0x00000005ff007e24 */ /* 0x000fce000f8e00ff */
.L_x_67:
[----:B-1----:R1:W2:Y:S02]  /*3a00*/  SYNCS.PHASECHK.TRANS64.TRYWAIT P0, [R0+URZ], R3 ;  /* 0x00000003000075a7 */ /* 0x0022a400080011ff */
[----:B--2---:R-:W-:Y:S05]  /*3a10*/  @!P0 NANOSLEEP.SYNCS 0x989680 ;  /* 0x009896800000895d */ /* 0x004fea0003900000 */
[----:B------:R-:W2:Y:S02]  /*3a20*/  @!P0 SYNCS.PHASECHK.TRANS64 P0, [R0+URZ], R3 ;  /* 0x00000003000085a7 */ /* 0x000ea400080010ff */
[----:B--2---:R-:W-:Y:S05]  /*3a30*/  @P0 EXIT ;  /* 0x000000000000094d */ /* 0x004fea0003800000 */
[----:B------:R-:W-:Y:S05]  /*3a40*/  BRA `(.L_x_67) ;  /* 0xfffffffc00ec7947 */ /* 0x000fea000383ffff */
.L_x_22:
[----:B------:R-:W-:-:S04]  /*3a50*/  UISETP.NE.AND UP1, UPT, UR42, URZ, UPT ;  /* 0x000000ff2a00728c */ /* 0x000fc8000bf25270 */
[----:B------:R-:W-:-:S09]  /*3a60*/  UISETP.NE.OR UP1, UPT, UR4, 0x1, UP1 ;  /* 0x000000010400788c */ /* 0x000fd20008f25670 */
[----:B------:R-:W-:Y:S05]  /*3a70*/  BRA.U UP1, `(.L_x_68) ;  /* 0x0000000101b07547 */ /* 0x000fea000b800000 */
[----:B------:R-:W-:Y:S01]  /*3a80*/  UMOV UR4, 0x400 ;  /* 0x0000040000047882 */ /* 0x000fe20000000000 */
[----:B------:R-:W-:Y:S01]  /*3a90*/  HFMA2 R2, -RZ, RZ, 0, 5.9604644775390625e-08 ;  /* 0x00000001ff027431 */ /* 0x000fe200000001ff */
[----:B------:R-:W-:Y:S01]  /*3aa0*/  ULEA UR42, UR42, UR4, 0x18 ;  /* 0x000000042a2a7291 */ /* 0x000fe2000f8ec0ff */
[----:B------:R-:W-:Y:S01]  /*3ab0*/  ISETP.GE.U32.AND P0, PT, R8, 0x2, PT ;  /* 0x000000020800780c */ /* 0x000fe20003f06070 */
[----:B------:R-:W-:Y:S02]  /*3ac0*/  IMAD.MOV.U32 R3, RZ, RZ, RZ ;  /* 0x000000ffff037224 */ /* 0x000fe400078e00ff */
[----:B------:R-:W-:Y:S02]  /*3ad0*/  UIADD3 UR6, UPT, UPT, UR42, 0x1d8, URZ ;  /* 0x000001d82a067890 */ /* 0x000fe4000fffe0ff */
[----:B------:R-:W-:Y:S02]  /*3ae0*/  UIADD3 UR7, UPT, UPT, UR42, 0x1d0, URZ ;  /* 0x000001d02a077890 */ /* 0x000fe4000fffe0ff */
[----:B------:R-:W-:-:S12]  /*3af0*/  UPRMT UR6, URZ, 0x654, UR6 ;  /* 0x00000654ff067896 */ /* 0x000fd80008000006 */
.L_x_71:
[----:B------:R-:W-:Y:S01]  /*3b00*/  SHF.L.U32 R7, R2, 0x1f, RZ ;  /* 0x0000001f02077819 */ /* 0x000fe200000006ff */
[----:B------:R-:W-:Y:S02]  /*3b10*/  IMAD.U32 R9, RZ, RZ, UR7 ;  /* 0x00000007ff097e24 */ /* 0x000fe4000f8e00ff */
[----:B------:R-:W-:Y:S01]  /*3b20*/  @!P0 IMAD.MOV.U32 R5, RZ, RZ, 0x10 ;  /* 0x00000010ff058424 */ /* 0x000fe200078e00ff */
[----:B------:R-:W2:Y:S02]  /*3b30*/  SYNCS.PHASECHK.TRANS64.TRYWAIT P1, [UR42+0x1d8], R7 ;  /* 0x0001d807ff0075a7 */ /* 0x000ea4000802112a */
[----:B------:R-:W-:-:S04]  /*3b40*/  PRMT R9, R8, 0x654, R9 ;  /* 0x0000065408097816 */ /* 0x000fc80000000009 */
[----:B------:R-:W-:Y:S01]  /*3b50*/  SEL R0, R9, R0, !P0 ;  /* 0x0000000009007207 */ /* 0x000fe20004000000 */
[----:B--2---:R-:W-:Y:S06]  /*3b60*/  @!P1 BRA `(.L_x_69) ;  /* 0x0000004000e49947 */ /* 0x004fec0003800000 */
.L_x_175:
[----:B------:R-:W-:Y:S01]  /*3b70*/  UIADD3 UR4, UPT, UPT, UR42, 0x210, URZ ;  /* 0x000002102a047890 */ /* 0x000fe2000fffe0ff */
[----:B------:R3:W-:Y:S01]  /*3b80*/  @!P0 SYNCS.ARRIVE.TRANS64.RED RZ, [R0+URZ], R5 ;  /* 0x0000000500ff89a7 */ /* 0x0007e200080004ff */
[----:B------:R-:W-:Y:S01]  /*3b90*/  UIADD3 UR5, UPT, UPT, UR42, 0x1d0, URZ ;  /* 0x000001d02a057890 */ /* 0x000fe2000fffe0ff */
[----:B------:R-:W-:-:S08]  /*3ba0*/  LOP3.LUT R2, R2, 0x1, RZ, 0x3c, !PT ;  /* 0x0000000102027812 */ /* 0x000fd000078e3cff */
[----:B------:R-:W-:Y:S06]  /*3bb0*/  UGETNEXTWORKID.BROADCAST [UR4], [UR5] ;  /* 0x00000000040073ca */ /* 0x000fec0008000100 */
[----:B---3--:R-:W-:-:S04]  /*3bc0*/  SHF.L.U32 R5, R3, 0x1f, RZ ;  /* 0x0000001f03057819 */ /* 0x008fc800000006ff */
[----:B------:R-:W3:Y:S02]  /*3bd0*/  SYNCS.PHASECHK.TRANS64.TRYWAIT P1, [UR42+0x1d0], R5 ;  /* 0x0001d005ff0075a7 */ /* 0x000ee4000802112a */
[----:B---3--:R-:W-:Y:S05]  /*3be0*/  @!P1 BRA `(.L_x_70) ;  /* 0x0000004000dc9947 */ /* 0x008fea0003800000 */
.L_x_177:
[----:B--2---:R-:W2:Y:S01]  /*3bf0*/  LDS.128 R4, [UR42+0x210] ;  /* 0x0002102aff047984 */ /* 0x004ea20008000c00 */
[----:B------:R-:W-:Y:S01]  /*3c00*/  LOP3.LUT R3, R3, 0x1, RZ, 0x3c, !PT ;  /* 0x0000000103037812 */ /* 0x000fe200078e3cff */
[----:B------:R-:W-:Y:S01]  /*3c10*/  @!PT LDS RZ, [RZ] ;  /* 0x00000000fffff984 */ /* 0x000fe20000000800 */
[----:B------:R-:W-:Y:S01]  /*3c20*/  @!PT LDS RZ, [RZ] ;  /* 0x00000000fffff984 */ /* 0x000fe20000000800 */
[----:B------:R-:W-:Y:S01]  /*3c30*/  @!PT LDS RZ, [RZ] ;  /* 0x00000000fffff984 */ /* 0x000fe20000000800 */
[----:B------:R-:W-:Y:S01]  /*3c40*/  @!PT LDS RZ, [RZ] ;  /* 0x00000000fffff984 */ /* 0x000fe20000000800 */
[----:B------:R3:W-:Y:S06]  /*3c50*/  MEMBAR.ALL.CTA ;  /* 0x0000000000007992 */ /* 0x0007ec0000008000 */
[----:B---3--:R-:W3:Y:S02]  /*3c60*/  FENCE.VIEW.ASYNC.S ;  /* 0x00000000000073c6 */ /* 0x008ee40000000000 */
[----:B---3--:R-:W-:Y:S01]  /*3c70*/  SYNCS.ARRIVE.TRANS64.RED.A1T0 RZ, [UR6], RZ ;  /* 0x000000ffffff79a7 */ /* 0x008fe20008100406 */
[----:B--2---:R-:W-:-:S13]  /*3c80*/  LOP3.LUT P1, RZ, R6, 0x1, RZ, 0xc0, !PT ;  /* 0x0000000106ff7812 */ /* 0x004fda000782c0ff */
[----:B------:R-:W-:Y:S05]  /*3c90*/  @P1 BRA `(.L_x_71) ;  /* 0xfffffffc00981947 */ /* 0x000fea000383ffff */
[----:B------:R-:W-:-:S04]  /*3ca0*/  SHF.L.U32 R0, R2, 0x1f, RZ ;  /* 0x0000001f02007819 */ /* 0x000fc800000006ff */
[----:B------:R-:W2:Y:S02]  /*3cb0*/  SYNCS.PHASECHK.TRANS64 P0, [UR42+0x1d8], R0 ;  /* 0x0001d800ff0075a7 */ /* 0x000ea4000800102a */
[----:B-12---:R-:W-:Y:S05]  /*3cc0*/  @P0 EXIT ;  /* 0x000000000000094d */ /* 0x006fea0003800000 */
[----:B------:R-:W-:-:S07]  /*3cd0*/  MOV R0, UR42 ;  /* 0x0000002a00007c02 */ /* 0x000fce0008000f00 */
.L_x_72:
[----:B-1----:R-:W-:-:S04]  /*3ce0*/  SHF.L.U32 R3, R2, 0x1f, RZ ;  /* 0x0000001f02037819 */ /* 0x002fc800000006ff */
[----:B------:R1:W2:Y:S03]  /*3cf0*/  SYNCS.PHASECHK.TRANS64.TRYWAIT P0, [R0+URZ+0x1d8], R3 ;  /* 0x0001d803000075a7 */ /* 0x0002a600080011ff */
[----:B--2---:R-:W-:Y:S05]  /*3d00*/  @!P0 NANOSLEEP.SYNCS 0x989680 ;  /* 0x009896800000895d */ /* 0x004fea0003900000 */
[----:B------:R-:W2:Y:S02]  /*3d10*/  @!P0 SYNCS.PHASECHK.TRANS64 P0, [R0+URZ+0x1d8], R3 ;  /* 0x0001d803000085a7 */ /* 0x000ea400080010ff */
[----:B--2---:R-:W-:Y:S05]  /*3d20*/  @P0 EXIT ;  /* 0x000000000000094d */ /* 0x004fea0003800000 */
[----:B------:R-:W-:Y:S05]  /*3d30*/  BRA `(.L_x_72) ;  /* 0xfffffffc00e87947 */ /* 0x000fea000383ffff */
.L_x_68:
[----:B------:R-:W-:Y:S05]  /*3d40*/  BRA.U UP4, `(.L_x_73) ;  /* 0x0000000d04447547 */ /* 0x000fea000b800000 */
[----:B------:R-:W-:Y:S01]  /*3d50*/  UMOV UR4, 0x40 ;  /* 0x0000004000047882 */ /* 0x000fe20000000000 */
[----:B------:R-:W-:Y:S01]  /*3d60*/  NOP ;  /* 0x0000000000007918 */ /* 0x000fe20000000000 */
[----:B------:R-:W-:Y:S01]  /*3d70*/  ULEA UR4, UR42, UR4, 0x18 ;  /* 0x000000042a047291 */ /* 0x000fe2000f8ec0ff */
[----:B------:R-:W-:Y:S02]  /*3d80*/  UMOV UR5, 0x400 ;  /* 0x0000040000057882 */ /* 0x000fe40000000000 */
[----:B------:R-:W-:-:S06]  /*3d90*/  ULEA UR42, UR42, UR5, 0x18 ;  /* 0x000000052a2a7291 */ /* 0x000fcc000f8ec0ff */
[----:B------:R-:W2:Y:S02]  /*3da0*/  LDS.U8 R2, [UR4+0x1c] ;  /* 0x00001c04ff027984 */ /* 0x000ea40008000000 */
[----:B--2---:R-:W-:-:S13]  /*3db0*/  ISETP.NE.AND P0, PT, R2, RZ, PT ;  /* 0x000000ff0200720c */ /* 0x004fda0003f05270 */
[----:B------:R-:W-:Y:S05]  /*3dc0*/  @P0 BRA `(.L_x_74) ;  /* 0x0000000000580947 */ /* 0x000fea0003800000 */
[----:B------:R-:W-:-:S13]  /*3dd0*/  ELECT P0, URZ, PT ;  /* 0x0000000000ff782f */ /* 0x000fda0003800000 */
[----:B------:R-:W-:Y:S05]  /*3de0*/  @!P0 BRA `(.L_x_75) ;  /* 0x0000000000608947 */ /* 0x000fea0003800000 */
[----:B------:R-:W-:Y:S01]  /*3df0*/  UMOV UR5, 0x10 ;  /* 0x0000001000057882 */ /* 0x000fe20000000000 */
[----:B------:R-:W-:Y:S01]  /*3e00*/  HFMA2 R2, -RZ, RZ, 0, 5.9604644775390625e-08 ;  /* 0x00000001ff027431 */ /* 0x000fe200000001ff */
[----:B------:R-:W-:-:S03]  /*3e10*/  MOV R3, 0xffff ;  /* 0x0000ffff00037802 */ /* 0x000fc60000000f00 */
[----:B------:R-:W-:Y:S04]  /*3e20*/  DEPBAR.LE SB2, 0x36 ;  /* 0x0000ad800000791a */ /* 0x000fe80000000000 */
[----:B------:R-:W2:Y:S02]  /*3e30*/  UTCATOMSWS.FIND_AND_SET.ALIGN UP0, UR5, UR5 ;  /* 0x00000005000575e3 */ /* 0x000ea40008000800 */
[----:B--2---:R-:W-:Y:S01]  /*3e40*/  MOV R4, UR5 ;  /* 0x0000000500047c02 */ /* 0x004fe20008000f00 */
[----:B------:R-:W-:Y:S06]  /*3e50*/  BRA.U UP0, `(.L_x_76) ;  /* 0x0000000100187547 */ /* 0x000fec000b800000 */
.L_x_77:
[----:B------:R-:W-:Y:S05]  /*3e60*/  NANOSLEEP 0x64 ;  /* 0x000000640000795d */ /* 0x000fea0003800000 */
[----:B------:R-:W-:-:S05]  /*3e70*/  UMOV UR5, 0x10 ;  /* 0x0000001000057882 */ /* 0x000fca0000000000 */
[----:B------:R-:W-:Y:S04]  /*3e80*/  DEPBAR.LE SB2, 0x36 ;  /* 0x0000ad800000791a */ /* 0x000fe80000000000 */
[----:B------:R-:W2:Y:S02]  /*3e90*/  UTCATOMSWS.FIND_AND_SET.ALIGN UP0, UR5, UR5 ;  /* 0x00000005000575e3 */ /* 0x000ea40008000800 */
[----:B--2---:R-:W-:Y:S01]  /*3ea0*/  MOV R4, UR5 ;  /* 0x0000000500047c02 */ /* 0x004fe20008000f00 */
[----:B------:R-:W-:Y:S05]  /*3eb0*/  BRA.U !UP0, `(.L_x_77) ;  /* 0xfffffffd08e87547 */ /* 0x000fea000b83ffff */
.L_x_76:
[-C--:B------:R-:W-:Y:S02]  /*3ec0*/  SHF.L.U32 R3, R3, R4.reuse, RZ ;  /* 0x0000000403037219 */ /* 0x080fe400000006ff */
[----:B------:R-:W-:Y:S01]  /*3ed0*/  SHF.L.U32 R2, R2, R4, RZ ;  /* 0x0000000402027219 */ /* 0x000fe200000006ff */
[----:B------:R-:W-:Y:S02]  /*3ee0*/  IMAD.SHL.U32 R4, R4, 0x20, RZ ;  /* 0x0000002004047824 */ /* 0x000fe400078e00ff */
[----:B------:R2:W-:Y:S04]  /*3ef0*/  ATOMS.OR RZ, [UR4+0x14], R3 ;  /* 0x00001403ffff798c */ /* 0x0005e8000b000004 */
[----:B------:R2:W-:Y:S04]  /*3f00*/  ATOMS.OR RZ, [UR4+0x18], R2 ;  /* 0x00001802ffff798c */ /* 0x0005e8000b000004 */
[----:B------:R2:W-:Y:S01]  /*3f10*/  STS [UR42+0x220], R4 ;  /* 0x00022004ff007988 */ /* 0x0005e2000800082a */
[----:B------:R-:W-:Y:S05]  /*3f20*/  BRA `(.L_x_75) ;  /* 0x0000000000107947 */ /* 0x000fea0003800000 */
.L_x_74:
[----:B------:R-:W-:-:S05]  /*3f30*/  MOV R2, 0xffffffff ;  /* 0xffffffff00027802 */ /* 0x000fca0000000f00 */
[----:B------:R2:W-:Y:S02]  /*3f40*/  STS [UR42+0x220], R2 ;  /* 0x00022002ff007988 */ /* 0x0005e4000800082a */
[----:B--2---:R-:W-:Y:S02]  /*3f50*/  MOV R2, 0x3f70 ;  /* 0x00003f7000027802 */ /* 0x004fe40000000f00 */
[----:B-1---5:R-:W-:Y:S05]  /*3f60*/  CALL.REL.NOINC `($__internal_1_$__cuda_sm10x_tcgen05_guardrail_trap_phase_invalid_during_alloc) ;  /* 0x0000004400247944 */ /* 0x022fea0003c00000 */
.L_x_75:
[----:B------:R-:W-:Y:S05]  /*3f70*/  WARPSYNC.ALL ;  /* 0x0000000000007948 */ /* 0x000fea0003800000 */
[----:B------:R-:W3:Y:S01]  /*3f80*/  S2UR UR6, SR_CgaCtaId ;  /* 0x00000000000679c3 */ /* 0x000ee20000008800 */
[----:B------:R-:W-:Y:S01]  /*3f90*/  UMOV UR4, 0x400 ;  /* 0x0000040000047882 */ /* 0x000fe20000000000 */
[----:B------:R-:W-:-:S06]  /*3fa0*/  NOP ;  /* 0x0000000000007918 */ /* 0x000fcc0000000000 */
[----:B------:R-:W-:Y:S06]  /*3fb0*/  BAR.ARV 0x6, 0xa0 ;  /* 0x0182800000007b1d */ /* 0x000fec0000002000 */
[----:B------:R-:W-:Y:S01]  /*3fc0*/  LOP3.LUT R0, R0, 0xffff, RZ, 0xc0, !PT ;  /* 0x0000ffff00007812 */ /* 0x000fe200078ec0ff */
[----:B------:R-:W-:Y:S01]  /*3fd0*/  IMAD.MOV.U32 R9, RZ, RZ, 0x1 ;  /* 0x00000001ff097424 */ /* 0x000fe200078e00ff */
[----:B------:R-:W-:Y:S01]  /*3fe0*/  UMOV UR15, URZ ;  /* 0x000000ff000f7c82 */ /* 0x000fe20008000000 */
[----:B------:R-:W-:Y:S01]  /*3ff0*/  IMAD.MOV.U32 R8, RZ, RZ, RZ ;  /* 0x000000ffff087224 */ /* 0x000fe200078e00ff */
[----:B------:R-:W-:Y:S01]  /*4000*/  R2UR UR9, R0 ;  /* 0x00000000000972ca */ /* 0x000fe200000e0000 */
[----:B--2---:R-:W-:Y:S01]  /*4010*/  IMAD.MOV.U32 R3, RZ, RZ, RZ ;  /* 0x000000ffff037224 */ /* 0x004fe200078e00ff */
[----:B------:R-:W-:Y:S01]  /*4020*/  UMOV UR14, URZ ;  /* 0x000000ff000e7c82 */ /* 0x000fe20008000000 */
[----:B------:R-:W-:Y:S01]  /*4030*/  UMOV UR20, 0x0 ;  /* 0x0000000000147882 */ /* 0x000fe20000000000 */
[----:B------:R-:W-:Y:S01]  /*4040*/  UMOV UR21, 0x4110010 ;  /* 0x0411001000157882 */ /* 0x000fe20000000000 */
[----:B------:R-:W-:Y:S01]  /*4050*/  UMOV UR18, 0x0 ;  /* 0x0000000000127882 */ /* 0x000fe20000000000 */
[----:B---3--:R-:W-:Y:S01]  /*4060*/  ULEA UR6, UR6, UR4, 0x18 ;  /* 0x0000000406067291 */ /* 0x008fe2000f8ec0ff */
[----:B------:R-:W2:Y:S03]  /*4070*/  LDCU.64 UR4, c[0x0][0x388] ;  /* 0x00007100ff0477ac */ /* 0x000ea60008000a00 */
[----:B------:R-:W-:-:S02]  /*4080*/  UIADD3 UR10, UPT, UPT, UR6, 0x2600, URZ ;  /* 0x00002600060a7890 */ /* 0x000fc4000fffe0ff */
[----:B------:R-:W-:-:S03]  /*4090*/  UIADD3 UR17, UPT, UPT, UR6, 0x1d600, URZ ;  /* 0x0001d60006117890 */ /* 0x000fc6000fffe0ff */
[----:B------:R-:W3:Y:S01]  /*40a0*/  LDS R2, [UR6+0x220] ;  /* 0x00022006ff027984 */ /* 0x000ee20008000800 */
[----:B------:R-:W-:Y:S02]  /*40b0*/  USHF.R.U32.HI UR10, URZ, 0x4, UR10 ;  /* 0x00000004ff0a7899 */ /* 0x000fe4000801160a */
[----:B------:R-:W-:Y:S02]  /*40c0*/  USHF.R.U32.HI UR17, URZ, 0x4, UR17 ;  /* 0x00000004ff117899 */ /* 0x000fe40008011611 */
[----:B------:R-:W-:Y:S02]  /*40d0*/  ULOP3.LUT UR10, UR10, 0x3fff, URZ, 0xc0, !UPT ;  /* 0x00003fff0a0a7892 */ /* 0x000fe4000f8ec0ff */
[----:B------:R-:W-:Y:S02]  /*40e0*/  ULOP3.LUT UR17, UR17, 0x3fff, URZ, 0xc0, !UPT ;  /* 0x00003fff11117892 */ /* 0x000fe4000f8ec0ff */
[----:B------:R-:W-:Y:S02]  /*40f0*/  ULOP3.LUT UR10, UR10, 0x10000, URZ, 0xfc, !UPT ;  /* 0x000100000a0a7892 */ /* 0x000fe4000f8efcff */
[----:B--2---:R-:W-:Y:S01]  /*4100*/  UIADD3 UR4, UPT, UPT, UR4, 0x3f, URZ ;  /* 0x0000003f04047890 */ /* 0x004fe2000fffe0ff */
[----:B------:R-:W-:-:S03]  /*4110*/  UMOV UR19, 0x4110010 ;  /* 0x0411001000137882 */ /* 0x000fc60000000000 */
[----:B------:R-:W-:-:S04]  /*4120*/  USHF.R.S32.HI UR7, URZ, 0x1f, UR4 ;  /* 0x0000001fff077899 */ /* 0x000fc80008011404 */
[----:B------:R-:W-:-:S03]  /*4130*/  ULEA.HI UR7, UR7, UR4, URZ, 0x6 ;  /* 0x0000000407077291 */ /* 0x000fc6000f8f30ff */
[----:B------:R-:W2:Y:S01]  /*4140*/  LDCU UR4, c[0x0][0x390] ;  /* 0x00007200ff0477ac */ /* 0x000ea20008000800 */
[----:B------:R-:W-:-:S04]  /*4150*/  USHF.R.S32.HI UR7, URZ, 0x6, UR7 ;  /* 0x00000006ff077899 */ /* 0x000fc80008011407 */
[----:B------:R-:W-:Y:S02]  /*4160*/  UIMAD UR7, UR7, UR5, URZ ;  /* 0x00000005070772a4 */ /* 0x000fe4000f8e02ff */
[----:B------:R-:W-:-:S04]  /*4170*/  UIADD3 UR5, UPT, UPT, UR6, 0x1d8, URZ ;  /* 0x000001d806057890 */ /* 0x000fc8000fffe0ff */
[----:B------:R-:W-:Y:S01]  /*4180*/  UPRMT UR5, URZ, 0x654, UR5 ;  /* 0x00000654ff057896 */ /* 0x000fe20008000005 */
[C---:B---3--:R-:W-:Y:S01]  /*4190*/  VIADD R5, R2.reuse, 0x40 ;  /* 0x0000004002057836 */ /* 0x048fe20000000000 */
[----:B------:R-:W-:Y:S01]  /*41a0*/  LOP3.LUT R4, R2, 0xffff, RZ, 0xc0, !PT ;  /* 0x0000ffff02047812 */ /* 0x000fe200078ec0ff */
[----:B--2---:R-:W-:-:S03]  /*41b0*/  UIMAD UR4, UR7, UR4, URZ ;  /* 0x00000004070472a4 */ /* 0x004fc6000f8e02ff */
[----:B------:R-:W-:Y:S01]  /*41c0*/  LOP3.LUT R5, R5, 0xffff, RZ, 0xc0, !PT ;  /* 0x0000ffff05057812 */ /* 0x000fe200078ec0ff */
[----:B------:R-:W-:Y:S02]  /*41d0*/  UIADD3 UR16, UPT, UPT, UR4, -0x1, URZ ;  /* 0xffffffff04107890 */ /* 0x000fe4000fffe0ff */
[----:B------:R-:W-:Y:S02]  /*41e0*/  UISETP.GE.AND UP2, UPT, UR4, 0x1, UPT ;  /* 0x000000010400788c */ /* 0x000fe4000bf46270 */
[----:B------:R2:W-:Y:S09]  /*41f0*/  STL.64 [R1], R4 ;  /* 0x0000000401007387 */ /* 0x0005f20000100a00 */
.L_x_84:
[----:B--2---:R-:W-:-:S04]  /*4200*/  SHF.L.U32 R5, R8, 0x1f, RZ ;  /* 0x0000001f08057819 */ /* 0x004fc800000006ff */
[----:B------:R-:W2:Y:S02]  /*4210*/  SYNCS.PHASECHK.TRANS64.TRYWAIT P0, [UR6+0x1d0], R5 ;  /* 0x0001d005ff0075a7 */ /* 0x000ea40008001106 */
[----:B--23--:R-:W-:Y:S05]  /*4220*/  @!P0 BRA `(.L_x_78) ;  /* 0x0000003c00648947 */ /* 0x00cfea0003800000 */
.L_x_179:
[----:B--2---:R-:W2:Y:S01]  /*4230*/  LDS.128 R4, [UR6+0x210] ;  /* 0x00021006ff047984 */ /* 0x004ea20008000c00 */
[----:B------:R-:W-:Y:S01]  /*4240*/  ULEA UR8, UR15, UR6, 0x3 ;  /* 0x000000060f087291 */ /* 0x000fe2000f8e18ff */
[----:B------:R-:W-:Y:S01]  /*4250*/  SHF.L.U32 R0, R9, 0x1f, RZ ;  /* 0x0000001f09007819 */ /* 0x000fe200000006ff */
[----:B------:R-:W-:Y:S01]  /*4260*/  @!PT LDS RZ, [RZ] ;  /* 0x00000000fffff984 */ /* 0x000fe20000000800 */
[----:B------:R-:W-:Y:S01]  /*4270*/  @!PT LDS RZ, [RZ] ;  /* 0x00000000fffff984 */ /* 0x000fe20000000800 */
[----:B------:R-:W-:Y:S01]  /*4280*/  @!PT LDS RZ, [RZ] ;  /* 0x00000000fffff984 */ /* 0x000fe20000000800 */
[----:B------:R-:W-:Y:S01]  /*4290*/  @!PT LDS RZ, [RZ] ;  /* 0x00000000fffff984 */ /* 0x000fe20000000800 */
[----:B------:R3:W-:Y:S06]  /*42a0*/  MEMBAR.ALL.CTA ;  /* 0x0000000000007992 */ /* 0x0007ec0000008000 */
[----:B---3--:R-:W3:Y:S02]  /*42b0*/  FENCE.VIEW.ASYNC.S ;  /* 0x00000000000073c6 */ /* 0x008ee40000000000 */
[----:B---3--:R-:W-:Y:S01]  /*42c0*/  SYNCS.ARRIVE.TRANS64.RED.A1T0 RZ, [UR5], RZ ;  /* 0x000000ffffff79a7 */ /* 0x008fe20008100405 */
[----:B------:R-:W3:Y:S01]  /*42d0*/  SYNCS.PHASECHK.TRANS64.TRYWAIT P0, [UR8+0x1f0], R0 ;  /* 0x0001f000ff0075a7 */ /* 0x000ee20008001108 */
[----:B--2---:R-:W-:Y:S01]  /*42e0*/  LOP3.LUT P2, RZ, R6, 0x1, RZ, 0xc0, !PT ;  /* 0x0000000106ff7812 */ /* 0x004fe2000784c0ff */
[----:B---3--:R-:W-:-:S12]  /*42f0*/  @!P0 BRA `(.L_x_79) ;  /* 0x0000003c00488947 */ /* 0x008fd80003800000 */
.L_x_181:
[----:B------:R-:W-:Y:S05]  /*4300*/  BRA.U !UP2, `(.L_x_80) ;  /* 0x000000010ac47547 */ /* 0x000fea000b800000 */
[----:B--2---:R-:W-:Y:S01]  /*4310*/  IMAD.U32 R0, RZ, RZ, UR15 ;  /* 0x0000000fff007e24 */ /* 0x004fe2000f8e00ff */
[----:B------:R-:W-:-:S04]  /*4320*/  ULEA UR4, UR14, UR6, 0x3 ;  /* 0x000000060e047291 */ /* 0x000fc8000f8e18ff */
[----:B------:R-:W-:Y:S02]  /*4330*/  LEA R4, R0, R1, 0x2 ;  /* 0x0000000100047211 */ /* 0x000fe400078e10ff */
[----:B------:R-:W-:-:S04]  /*4340*/  SHF.L.U32 R0, R3, 0x1f, RZ ;  /* 0x0000001f03007819 */ /* 0x000fc800000006ff */
[----:B------:R-:W5:Y:S01]  /*4350*/  LDL R4, [R4] ;  /* 0x0000000004047983 */ /* 0x000f620000100800 */
[----:B------:R2:W3:Y:S01]  /*4360*/  SYNCS.PHASECHK.TRANS64.TRYWAIT P1, [UR4], R0 ;  /* 0x00000000ff0075a7 */ /* 0x0004e20008021104 */
[----:B------:R-:W-:Y:S01]  /*4370*/  UPLOP3.LUT UP3, UPT, UPT, UPT, UPT, 0x40, 0x4 ;  /* 0x000000000004789c */ /* 0x000fe20003f6e870 */
[----:B------:R-:W-:Y:S01]  /*4380*/  UMOV UR13, UR16 ;  /* 0x00000010000d7c82 */ /* 0x000fe20008000000 */
[----:B------:R-:W-:-:S09]  /*4390*/  UMOV UR12, UR14 ;  /* 0x0000000e000c7c82 */ /* 0x000fd20008000000 */
.L_x_83:
[----:B------:R-:W-:Y:S01]  /*43a0*/  ULEA UR7, UR12, UR6, 0x3 ;  /* 0x000000060c077291 */ /* 0x000fe2000f8e18ff */
[----:B--234-:R-:W-:Y:S11]  /*43b0*/  @P1 BRA `(.L_x_81) ;  /* 0x00000000000c1947 */ /* 0x01cff60003800000 */
[----:B------:R-:W-:Y:S04]  /*43c0*/  SHF.L.U32 R5, R3, 0x1f, RZ ;  /* 0x0000001f03057819 */ /* 0x000fe800000006ff */
[----:B------:R-:W3:Y:S02]  /*43d0*/  SYNCS.PHASECHK.TRANS64.TRYWAIT P0, [UR7], R5 ;  /* 0x00000005ff0075a7 */ /* 0x000ee40008001107 */
[----:B---3--:R-:W-:Y:S05]  /*43e0*/  @!P0 BRA `(.L_x_82) ;  /* 0x0000003c00248947 */ /* 0x008fea0003800000 */
.L_x_81:
[----:B------:R-:W-:Y:S01]  /*43f0*/  UISETP.NE.AND UP0, UPT, UR13, URZ, UPT ;  /* 0x000000ff0d00728c */ /* 0x000fe2000bf05270 */
[----:B------:R-:W-:Y:S01]  /*4400*/  PLOP3.LUT P1, PT, PT, PT, PT, 0x80, 0x8 ;  /* 0x000000000008781c */ /* 0x000fe20003f2f070 */
[----:B------:R-:W-:Y:S02]  /*4410*/  UIADD3 UR14, UPT, UPT, UR12, 0x1, URZ ;  /* 0x000000010c0e7890 */ /* 0x000fe4000fffe0ff */
[----:B------:R-:W-:Y:S02]  /*4420*/  ULEA UR22, UR12, UR17, 0x8 ;  /* 0x000000110c167291 */ /* 0x000fe4000f8e40ff */
[----:B------:R-:W-:Y:S01]  /*4430*/  UISETP.NE.AND UP1, UPT, UR14, 0x1b, UPT ;  /* 0x0000001b0e00788c */ /* 0x000fe2000bf25270 */
[----:B------:R-:W-:Y:S01]  /*4440*/  PLOP3.LUT P0, PT, PT, PT, UP0, 0x80, 0x8 ;  /* 0x000000000008781c */ /* 0x000fe20003f0f008 */
[----:B------:R-:W-:Y:S02]  /*4450*/  ULEA UR24, UR12, UR10, 0x8 ;  /* 0x0000000a0c187291 */ /* 0x000fe4000f8e40ff */
[----:B------:R-:W-:Y:S02]  /*4460*/  USEL UR11, URZ, 0x1, UP1 ;  /* 0x00000001ff0b7887 */ /* 0x000fe40008800000 */
[----:B------:R-:W-:Y:S02]  /*4470*/  USEL UR14, UR14, URZ, UP1 ;  /* 0x000000ff0e0e7287 */ /* 0x000fe40008800000 */
[----:B------:R-:W-:Y:S02]  /*4480*/  UIADD3 UR26, UPT, UPT, UR22, 0x80, URZ ;  /* 0x00000080161a7890 */ /* 0x000fe4000fffe0ff */
[----:B------:R-:W-:Y:S01]  /*4490*/  @UP0 ULEA UR4, UR14, UR6, 0x3 ;  /* 0x000000060e040291 */ /* 0x000fe2000f8e18ff */
[----:B------:R-:W-:Y:S01]  /*44a0*/  LOP3.LUT R3, R3, UR11, RZ, 0x3c, !PT ;  /* 0x0000000b03037c12 */ /* 0x000fe2000f8e3cff */
[----:B------:R-:W-:Y:S02]  /*44b0*/  UIADD3 UR28, UPT, UPT, UR24, 0x2, URZ ;  /* 0x00000002181c7890 */ /* 0x000fe4000fffe0ff */
[----:B------:R-:W-:Y:S01]  /*44c0*/  UIADD3 UR30, UPT, UPT, UR7, 0xd8, URZ ;  /* 0x000000d8071e7890 */ /* 0x000fe2000fffe0ff */
[----:B--2---:R-:W-:Y:S01]  /*44d0*/  @P0 SHF.L.U32 R0, R3, 0x1f, RZ ;  /* 0x0000001f03000819 */ /* 0x004fe200000006ff */
[----:B------:R-:W-:Y:S01]  /*44e0*/  UIADD3 UR7, UPT, UPT, UR13, 0x1, URZ ;  /* 0x000000010d077890 */ /* 0x000fe2000fffe0ff */
[----:B------:R-:W-:Y:S02]  /*44f0*/  UMOV UR23, 0x80004020 ;  /* 0x8000402000177882 */ /* 0x000fe40000000000 */
[----:B------:R4:W2:Y:S01]  /*4500*/  @P0 SYNCS.PHASECHK.TRANS64.TRYWAIT P1, [UR4], R0 ;  /* 0x00000000ff0005a7 */ /* 0x0008a20008021104 */
[----:B------:R-:W-:Y:S11]  /*4510*/  ELECT P0, URZ, PT ;  /* 0x0000000000ff782f */ /* 0x000ff60003800000 */
[----:B------:R-:W-:Y:S02]  /*4520*/  @!UPT UIADD3 URZ, UPT, UPT, URZ, URZ, URZ ;  /* 0x000000fffffff290 */ /* 0x000fe4000fffe0ff */
[C---:B-----5:R-:W-:Y:S02]  /*4530*/  @P0 R2UR.BROADCAST UR11, R4.reuse ;  /* 0x00000000040b02ca */ /* 0x060fe400008e0000 */
[----:B------:R-:W-:Y:S11]  /*4540*/  ELECT P0, URZ, PT ;  /* 0x0000000000ff782f */ /* 0x000ff60003800000 */
[----:B------:R-:W-:Y:S02]  /*4550*/  @!UPT UIADD3 URZ, UPT, UPT, URZ, URZ, URZ ;  /* 0x000000fffffff290 */ /* 0x000fe4000fffe0ff */
[----:B------:R-:W-:Y:S01]  /*4560*/  @P0 R2UR.BROADCAST UR4, R4 ;  /* 0x00000000040402ca */ /* 0x000fe200008e0000 */
[----:B------:R-:W-:Y:S02]  /*4570*/  UISETP.GT.U32.AND UP0, UPT, UR7, 0x1, UPT ;  /* 0x000000010700788c */ /* 0x000fe4000bf04070 */
[----:B------:R-:W-:Y:S01]  /*4580*/  UIADD3 UR13, UPT, UPT, UR13, -0x1, URZ ;  /* 0xffffffff0d0d7890 */ /* 0x000fe2000fffe0ff */
[----:B------:R-:W-:Y:S01]  /*4590*/  UMOV UR25, 0x80004020 ;  /* 0x8000402000197882 */ /* 0x000fe20000000000 */
[----:B------:R-:W-:Y:S01]  /*45a0*/  UMOV UR27, 0x80004020 ;  /* 0x80004020001b7882 */ /* 0x000fe20000000000 */
[----:B------:R-:W-:Y:S01]  /*45b0*/  UMOV UR29, 0x80004020 ;  /* 0x80004020001d7882 */ /* 0x000fe20000000000 */
[----:B------:R-:W-:Y:S01]  /*45c0*/  UMOV UR12, UR14 ;  /* 0x0000000e000c7c82 */ /* 0x000fe20008000000 */
[----:B------:R4:W-:Y:S01]  /*45d0*/  UTCQMMA gdesc[UR24], gdesc[UR22], tmem[UR11], tmem[UR20], idesc[UR21], UP3 ;  /* 0x00ff1416180075ea */ /* 0x0009e2000980030b */
[----:B------:R-:W-:Y:S04]  /*45e0*/  UPLOP3.LUT UP3, UPT, UPT, UPT, UPT, 0x80, 0x8 ;  /* 0x000000000008789c */ /* 0x000fe80003f6f070 */
[----:B------:R4:W-:Y:S01]  /*45f0*/  UTCQMMA gdesc[UR28], gdesc[UR26], tmem[UR4], tmem[UR18], idesc[UR19], UPT ;  /* 0x00ff121a1c0075ea */ /* 0x0009e2000b800304 */
[----:B------:R4:W-:Y:S01]  /*4600*/  UTCBAR.MULTICAST [UR30], URZ, UR9 ;  /* 0x000000ff1e0073e9 */ /* 0x0009e20008000809 */
[----:B------:R-:W-:Y:S05]  /*4610*/  BRA.U UP0, `(.L_x_83) ;  /* 0xfffffffd00607547 */ /* 0x000fea000b83ffff */
.L_x_80:
[----:B------:R-:W-:Y:S01]  /*4620*/  UIADD3 UR15, UPT, UPT, UR15, 0x1, URZ ;  /* 0x000000010f0f7890 */ /* 0x000fe2000fffe0ff */
[----:B------:R-:W-:Y:S01]  /*4630*/  LOP3.LUT R8, R8, 0x1, RZ, 0x3c, !PT ;  /* 0x0000000108087812 */ /* 0x000fe200078e3cff */
[----:B------:R-:W-:Y:S02]  /*4640*/  UIADD3 UR8, UPT, UPT, UR8, 0x1e0, URZ ;  /* 0x000001e008087890 */ /* 0x000fe4000fffe0ff */
[----:B------:R-:W-:-:S04]  /*4650*/  UISETP.NE.AND UP0, UPT, UR15, 0x2, UPT ;  /* 0x000000020f00788c */ /* 0x000fc8000bf05270 */
[----:B----4-:R-:W-:Y:S02]  /*4660*/  USEL UR4, URZ, 0x1, UP0 ;  /* 0x00000001ff047887 */ /* 0x010fe40008000000 */
[----:B------:R-:W-:Y:S01]  /*4670*/  USEL UR15, UR15, URZ, UP0 ;  /* 0x000000ff0f0f7287 */ /* 0x000fe20008000000 */
[----:B------:R3:W-:Y:S03]  /*4680*/  UTCBAR [UR8], URZ ;  /* 0x000000ff080073e9 */ /* 0x0007e600080000ff */
[----:B------:R-:W-:Y:S01]  /*4690*/  LOP3.LUT R9, R9, UR4, RZ, 0x3c, !PT ;  /* 0x0000000409097c12 */ /* 0x000fe2000f8e3cff */
[----:B------:R-:W-:Y:S07]  /*46a0*/  @P2 BRA `(.L_x_84) ;  /* 0xfffffff800d42947 */ /* 0x000fee000383ffff */
[----:B------:R-:W4:Y:S01]  /*46b0*/  S2UR UR4, SR_CgaCtaId ;  /* 0x00000000000479c3 */ /* 0x000f220000008800 */
[----:B------:R-:W-:Y:S01]  /*46c0*/  ELECT P0, URZ, PT ;  /* 0x0000000000ff782f */ /* 0x000fe20003800000 */
[----:B--2---:R-:W-:Y:S01]  /*46d0*/  IMAD.MOV.U32 R0, RZ, RZ, 0x1 ;  /* 0x00000001ff007424 */ /* 0x004fe200078e00ff */
[----:B------:R-:W-:Y:S01]  /*46e0*/  UIADD3 UR6, UPT, UPT, UR6, 0x1f0, URZ ;  /* 0x000001f006067890 */ /* 0x000fe2000fffe0ff */
[----:B------:R-:W-:Y:S01]  /*46f0*/  SHF.L.U32 R3, R9, 0x1f, RZ ;  /* 0x0000001f09037819 */ /* 0x000fe200000006ff */
[----:B------:R-:W-:-:S03]  /*4700*/  UMOV UR5, 0x40 ;  /* 0x0000004000057882 */ /* 0x000fc60000000000 */
[----:B------:R-:W-:Y:S01]  /*4710*/  UVIRTCOUNT.DEALLOC.SMPOOL 0x80 ;  /* 0x000000800000784c */ /* 0x000fe20000000000 */
[----:B----4-:R-:W-:Y:S02]  /*4720*/  ULEA UR4, UR4, UR5, 0x18 ;  /* 0x0000000504047291 */ /* 0x010fe4000f8ec0ff */
[----:B------:R-:W-:-:S07]  /*4730*/  ULEA UR5, UR15, UR6, 0x3 ;  /* 0x000000060f057291 */ /* 0x000fce000f8e18ff */
[----:B------:R2:W-:Y:S02]  /*4740*/  @P0 STS.U8 [UR4+0x1c], R0 ;  /* 0x00001c00ff000988 */ /* 0x0005e40008000004 */
[----:B------:R-:W4:Y:S02]  /*4750*/  SYNCS.PHASECHK.TRANS64.TRYWAIT P0, [UR5], R3 ;  /* 0x00000003ff0075a7 */ /* 0x000f240008001105 */
[----:B--2-4-:R-:W-:Y:S05]  /*4760*/  @!P0 BRA `(.L_x_85) ;  /* 0x00000038005c8947 */ /* 0x014fea0003800000 */
.L_x_184:
[----:B------:R-:W-:-:S04]  /*4770*/  UIADD3 UR7, UPT, UPT, UR15, 0x1, URZ ;  /* 0x000000010f077890 */ /* 0x000fc8000fffe0ff */
[----:B------:R-:W-:-:S04]  /*4780*/  UISETP.NE.AND UP0, UPT, UR7, 0x2, UPT ;  /* 0x000000020700788c */ /* 0x000fc8000bf05270 */
[----:B------:R-:W-:Y:S02]  /*4790*/  USEL UR5, URZ, 0x1, UP0 ;  /* 0x00000001ff057887 */ /* 0x000fe40008000000 */
[----:B------:R-:W-:-:S04]  /*47a0*/  USEL UR7, UR7, URZ, UP0 ;  /* 0x000000ff07077287 */ /* 0x000fc80008000000 */
[----:B------:R-:W-:Y:S01]  /*47b0*/  ULEA UR7, UR7, UR6, 0x3 ;  /* 0x0000000607077291 */ /* 0x000fe2000f8e18ff */
[----:B--2---:R-:W-:-:S04]  /*47c0*/  LOP3.LUT R3, R9, UR5, RZ, 0x3c, !PT ;  /* 0x0000000509037c12 */ /* 0x004fc8000f8e3cff */
[----:B------:R-:W-:-:S04]  /*47d0*/  SHF.L.U32 R3, R3, 0x1f, RZ ;  /* 0x0000001f03037819 */ /* 0x000fc800000006ff */
[----:B------:R-:W2:Y:S02]  /*47e0*/  SYNCS.PHASECHK.TRANS64.TRYWAIT P0, [UR7], R3 ;  /* 0x00000003ff0075a7 */ /* 0x000ea40008001107 */
[----:B--2---:R-:W-:Y:S05]  /*47f0*/  @!P0 BRA `(.L_x_86) ;  /* 0x0000003800508947 */ /* 0x004fea0003800000 */
.L_x_186:
[----:B------:R-:W-:Y:S01]  /*4800*/  NOP ;  /* 0x0000000000007918 */ /* 0x000fe20000000000 */
[----:B--2---:R-:W2:Y:S01]  /*4810*/  LDS R0, [UR4+0x14] ;  /* 0x00001404ff007984 */ /* 0x004ea20008000800 */
[----:B------:R-:W-:Y:S01]  /*4820*/  LOP3.LUT R2, R2, 0xffff, RZ, 0xc0, !PT ;  /* 0x0000ffff02027812 */ /* 0x000fe200078ec0ff */
[----:B------:R-:W-:Y:S02]  /*4830*/  IMAD.MOV.U32 R3, RZ, RZ, 0xffff ;  /* 0x0000ffffff037424 */ /* 0x000fe400078e00ff */
[----:B------:R-:W-:Y:S01]  /*4840*/  IMAD.MOV.U32 R5, RZ, RZ, 0x1 ;  /* 0x00000001ff057424 */ /* 0x000fe200078e00ff */
[----:B------:R-:W-:-:S04]  /*4850*/  SHF.R.U32.HI R2, RZ, 0x5, R2 ;  /* 0x00000005ff027819 */ /* 0x000fc80000011602 */
[-C--:B------:R-:W-:Y:S02]  /*4860*/  SHF.L.U32 R3, R3, R2.reuse, RZ ;  /* 0x0000000203037219 */ /* 0x080fe400000006ff */
[----:B------:R-:W-:Y:S02]  /*4870*/  SHF.L.U32 R5, R5, R2, RZ ;  /* 0x0000000205057219 */ /* 0x000fe400000006ff */
[----:B--2---:R-:W-:-:S04]  /*4880*/  LOP3.LUT R0, R0, R3, RZ, 0xc0, !PT ;  /* 0x0000000300007212 */ /* 0x004fc800078ec0ff */
[----:B------:R-:W-:-:S13]  /*4890*/  ISETP.NE.AND P0, PT, R0, R3, PT ;  /* 0x000000030000720c */ /* 0x000fda0003f05270 */
[----:B------:R-:W-:Y:S05]  /*48a0*/  @P0 BRA `(.L_x_87) ;  /* 0x00000000005c0947 */ /* 0x000fea0003800000 */
[----:B------:R-:W2:Y:S02]  /*48b0*/  LDS R0, [UR4+0x18] ;  /* 0x00001804ff007984 */ /* 0x000ea40008000800 */
[----:B--2---:R-:W-:-:S04]  /*48c0*/  LOP3.LUT R0, R0, R5, RZ, 0xc0, !PT ;  /* 0x0000000500007212 */ /* 0x004fc800078ec0ff */
[----:B------:R-:W-:-:S13]  /*48d0*/  ISETP.NE.AND P0, PT, R0, R5, PT ;  /* 0x000000050000720c */ /* 0x000fda0003f05270 */
[----:B------:R-:W-:Y:S05]  /*48e0*/  @P0 BRA `(.L_x_88) ;  /* 0x0000000000400947 */ /* 0x000fea0003800000 */
[----:B---3--:R-:W-:Y:S01]  /*48f0*/  R2UR UR8, R3 ;  /* 0x00000000030872ca */ /* 0x008fe200000e0000 */
[----:B------:R-:W2:Y:S01]  /*4900*/  S2R R2, SR_LANEID ;  /* 0x0000000000027919 */ /* 0x000ea20000000000 */
[----:B------:R-:W-:Y:S01]  /*4910*/  LOP3.LUT R5, RZ, R5, RZ, 0x33, !PT ;  /* 0x00000005ff057212 */ /* 0x000fe200078e33ff */
[----:B------:R-:W-:Y:S02]  /*4920*/  VOTEU.ANY UR7, UPT, PT ;  /* 0x0000000000077886 */ /* 0x000fe400038e0100 */
[----:B------:R-:W-:Y:S01]  /*4930*/  UFLO.U32 UR7, UR7 ;  /* 0x00000007000772bd */ /* 0x000fe200080e0000 */
[----:B------:R-:W3:Y:S07]  /*4940*/  REDUX UR5, R5 ;  /* 0x00000000050573c4 */ /* 0x000eee0000000000 */
[----:B------:R-:W-:-:S06]  /*4950*/  ULOP3.LUT UR8, URZ, UR8, URZ, 0x33, !UPT ;  /* 0x00000008ff087292 */ /* 0x000fcc000f8e33ff */
[----:B------:R-:W-:-:S04]  /*4960*/  IMAD.U32 R0, RZ, RZ, UR8 ;  /* 0x00000008ff007e24 */ /* 0x000fc8000f8e00ff */
[----:B------:R-:W4:Y:S02]  /*4970*/  REDUX UR6, R0 ;  /* 0x00000000000673c4 */ /* 0x000f240000000000 */
[----:B------:R1:W-:Y:S01]  /*4980*/  UTCATOMSWS.AND URZ, UR8 ;  /* 0x0000000800ff79e3 */ /* 0x0003e20008000000 */
[----:B--2---:R-:W-:Y:S01]  /*4990*/  ISETP.EQ.U32.AND P0, PT, R2, UR7, PT ;  /* 0x0000000702007c0c */ /* 0x004fe2000bf02070 */
[----:B---3--:R-:W-:Y:S02]  /*49a0*/  IMAD.U32 R2, RZ, RZ, UR5 ;  /* 0x00000005ff027e24 */ /* 0x008fe4000f8e00ff */
[----:B----4-:R-:W-:-:S10]  /*49b0*/  IMAD.U32 R3, RZ, RZ, UR6 ;  /* 0x00000006ff037e24 */ /* 0x010fd4000f8e00ff */
[----:B------:R2:W-:Y:S04]  /*49c0*/  @P0 ATOMS.AND RZ, [UR4+0x14], R3 ;  /* 0x00001403ffff098c */ /* 0x0005e8000a800004 */
[----:B------:R2:W-:Y:S01]  /*49d0*/  @P0 ATOMS.AND RZ, [UR4+0x18], R2 ;  /* 0x00001802ffff098c */ /* 0x0005e2000a800004 */
[----:B-1----:R-:W-:Y:S05]  /*49e0*/  BRA `(.L_x_89) ;  /* 0x0000000000147947 */ /* 0x002fea0003800000 */
.L_x_88:
[----:B------:R-:W-:Y:S02]  /*49f0*/  MOV R2, 0x4a10 ;  /* 0x00004a1000027802 */ /* 0x000fe40000000f00 */
[----:B-1-3-5:R-:W-:Y:S05]  /*4a00*/  CALL.REL.NOINC `($__internal_0_$__cuda_sm10x_tcgen05_guardrail_trap_col_being_dealloced_not_returned_by_alloc) ;  /* 0x0000003800707944 */ /* 0x02afea0003c00000 */
[----:B------:R-:W-:Y:S05]  /*4a10*/  BRA `(.L_x_89) ;  /* 0x0000000000087947 */ /* 0x000fea0003800000 */
.L_x_87:
[----:B------:R-:W-:Y:S02]  /*4a20*/  MOV R2, 0x4a40 ;  /* 0x00004a4000027802 */ /* 0x000fe40000000f00 */
[----:B-1-3-5:R-:W-:Y:S05]  /*4a30*/  CALL.REL.NOINC `($__internal_2_$__cuda_sm10x_tcgen05_guardrail_trap_unallocated_columns_being_dealloced) ;  /* 0x00000038007c7944 */ /* 0x02afea0003c00000 */
.L_x_89:
[----:B------:R-:W-:Y:S01]  /*4a40*/  NOP ;  /* 0x0000000000007918 */ /* 0x000fe20000000000 */
[----:B------:R-:W-:Y:S05]  /*4a50*/  EXIT ;  /* 0x000000000000794d */ /* 0x000fea0003800000 */
.L_x_73:
[----:B------:R-:W-:-:S09]  /*4a60*/  UISETP.NE.OR UP6, UPT, UR4, 0x3, !UP6 ;  /* 0x000000030400788c */ /* 0x000fd2000f7c5670 */
[----:B------:R-:W-:Y:S05]  /*4a70*/  BRA.U UP6, `(.L_x_90) ;  /* 0x0000000906ec7547 */ /* 0x000fea000b800000 */
[----:B------:R-:W2:Y:S01]  /*4a80*/  LDC R0, c[0x0][0xb30] ;  /* 0x0002cc00ff007b82 */ /* 0x000ea20000000800 */
[----:B------:R-:W3:Y:S01]  /*4a90*/  LDCU.64 UR4, c[0x0][0x888] ;  /* 0x00011100ff0477ac */ /* 0x000ee20008000a00 */
[----:B------:R-:W-:Y:S02]  /*4aa0*/  HFMA2 R27, -RZ, RZ, 0, 0 ;  /* 0x00000000ff1b7431 */ /* 0x000fe400000001ff */
[----:B------:R-:W-:Y:S01]  /*4ab0*/  IMAD.MOV.U32 R28, RZ, RZ, 0x1 ;  /* 0x00000001ff1c7424 */ /* 0x000fe200078e00ff */
[----:B------:R-:W4:Y:S01]  /*4ac0*/  LDCU.64 UR14, c[0x0][0x890] ;  /* 0x00011200ff0e77ac */ /* 0x000f220008000a00 */
[----:B------:R-:W-:Y:S02]  /*4ad0*/  IMAD.MOV.U32 R25, RZ, RZ, 0x1000 ;  /* 0x00001000ff197424 */ /* 0x000fe400078e00ff */
[----:B------:R-:W1:Y:S01]  /*4ae0*/  LDC R19, c[0x0][0x370] ;  /* 0x0000dc00ff137b82 */ /* 0x000e620000000800 */
[----:B------:R-:W-:Y:S01]  /*4af0*/  UMOV UR16, 0x400 ;  /* 0x0000040000107882 */ /* 0x000fe20000000000 */
[----:B------:R-:W-:-:S02]  /*4b00*/  USEL UR17, URZ, 0x1, UP5 ;  /* 0x00000001ff117887 */ /* 0x000fc4000a800000 */
[----:B------:R-:W-:Y:S02]  /*4b10*/  ULEA UR16, UR42, UR16, 0x18 ;  /* 0x000000102a107291 */ /* 0x000fe4000f8ec0ff */
[----:B------:R-:W-:Y:S02]  /*4b20*/  UPLOP3.LUT UP2, UPT, UPT, UPT, UPT, 0x40, 0x4 ;  /* 0x000000000004789c */ /* 0x000fe40003f4e870 */
[----:B------:R-:W1:Y:S01]  /*4b30*/  LDC R2, c[0x0][0xb0c] ;  /* 0x0002c300ff027b82 */ /* 0x000e620000000800 */
[----:B------:R-:W-:Y:S02]  /*4b40*/  UIADD3 UR18, UPT, UPT, UR16, 0x1d8, URZ ;  /* 0x000001d810127890 */ /* 0x000fe4000fffe0ff */
[----:B---3--:R-:W-:Y:S02]  /*4b50*/  UISETP.NE.U32.AND UP1, UPT, UR4, URZ, UPT ;  /* 0x000000ff0400728c */ /* 0x008fe4000bf25070 */
[----:B------:R-:W-:Y:S02]  /*4b60*/  UIADD3 UR4, UPT, UPT, UR16, 0x1b0, URZ ;  /* 0x000001b010047890 */ /* 0x000fe4000fffe0ff */
[----:B----4-:R-:W-:Y:S01]  /*4b70*/  UISETP.NE.U32.AND UP4, UPT, UR14, URZ, UPT ;  /* 0x000000ff0e00728c */ /* 0x010fe2000bf85070 */
[----:B------:R-:W3:Y:S01]  /*4b80*/  LDC R18, c[0x0][0xb20] ;  /* 0x0002c800ff127b82 */ /* 0x000ee20000000800 */
[----:B--2---:R-:W-:Y:S01]  /*4b90*/  ISETP.NE.AND P1, PT, R0, 0x1, PT ;  /* 0x000000010000780c */ /* 0x004fe20003f25270 */
[----:B------:R-:W-:-:S02]  /*4ba0*/  UISETP.NE.AND.EX UP1, UPT, UR5, URZ, UPT, UP1 ;  /* 0x000000ff0500728c */ /* 0x000fc4000bf25310 */
[----:B------:R-:W-:Y:S02]  /*4bb0*/  UPRMT UR42, UR42, 0x654, UR4 ;  /* 0x000006542a2a7896 */ /* 0x000fe40008000004 */
[----:B------:R-:W-:Y:S02]  /*4bc0*/  UPRMT UR18, URZ, 0x654, UR18 ;  /* 0x00000654ff127896 */ /* 0x000fe40008000012 */
[----:B------:R-:W2:Y:S01]  /*4bd0*/  LDC.64 R30, c[0x0][0x348] ;  /* 0x0000d200ff1e7b82 */ /* 0x000ea20000000a00 */
[----:B------:R-:W-:-:S07]  /*4be0*/  UISETP.NE.AND.EX UP4, UPT, UR15, URZ, UPT, UP4 ;  /* 0x000000ff0f00728c */ /* 0x000fce000bf85340 */
[----:B------:R-:W4:Y:S08]  /*4bf0*/  LDC.64 R16, c[0x0][0xb10] ;  /* 0x0002c400ff107b82 */ /* 0x000f300000000a00 */
[----:B------:R-:W1:Y:S08]  /*4c00*/  LDC.64 R6, c[0x0][0xb18] ;  /* 0x0002c600ff067b82 */ /* 0x000e700000000a00 */
[----:B------:R-:W1:Y:S08]  /*4c10*/  LDC.64 R4, c[0x0][0xb28] ;  /* 0x0002ca00ff047b82 */ /* 0x000e700000000a00 */
[----:B---3--:R-:W1:Y:S02]  /*4c20*/  LDC R24, c[0x0][0x374] ;  /* 0x0000dd00ff187b82 */ /* 0x008e640000000800 */
.L_x_98:
[----:B------:R-:W-:Y:S04]  /*4c30*/  SHF.L.U32 R3, R27, 0x1f, RZ ;  /* 0x0000001f1b037819 */ /* 0x000fe800000006ff */
[----:B---3--:R-:W3:Y:S02]  /*4c40*/  SYNCS.PHASECHK.TRANS64.TRYWAIT P0, [UR16+0x1d0], R3 ;  /* 0x0001d003ff0075a7 */ /* 0x008ee40008001110 */
[----:B---3--:R-:W-:Y:S05]  /*4c50*/  @!P0 BRA `(.L_x_91) ;  /* 0x0000003400508947 */ /* 0x008fea0003800000 */
.L_x_188:
[----:B-1----:R-:W-:Y:S01]  /*4c60*/  ISETP.GE.AND P0, PT, R40, 0x1, PT ;  /* 0x000000012800780c */ /* 0x002fe20003f06270 */
[----:B------:R-:W1:Y:S01]  /*4c70*/  LDS.128 R20, [UR16+0x210] ;  /* 0x00021010ff147984 */ /* 0x000e620008000c00 */
[----:B------:R-:W-:Y:S02]  /*4c80*/  ISETP.NE.U32.AND P4, PT, RZ, UR14, PT ;  /* 0x0000000eff007c0c */ /* 0x000fe4000bf85070 */
[----:B------:R-:W-:Y:S01]  /*4c90*/  SHF.L.U32 R26, R28, 0x1f, RZ ;  /* 0x0000001f1c1a7819 */ /* 0x000fe200000006ff */
[----:B------:R-:W-:Y:S01]  /*4ca0*/  @!PT LDS RZ, [RZ] ;  /* 0x00000000fffff984 */ /* 0x000fe20000000800 */
[----:B------:R-:W-:Y:S01]  /*4cb0*/  @!PT LDS RZ, [RZ] ;  /* 0x00000000fffff984 */ /* 0x000fe20000000800 */
[----:B------:R-:W-:Y:S01]  /*4cc0*/  @!PT LDS RZ, [RZ] ;  /* 0x00000000fffff984 */ /* 0x000fe20000000800 */
[----:B------:R-:W-:Y:S01]  /*4cd0*/  @!PT LDS RZ, [RZ] ;  /* 0x00000000fffff984 */ /* 0x000fe20000000800 */
[----:B------:R2:W-:Y:S06]  /*4ce0*/  MEMBAR.ALL.CTA ;  /* 0x0000000000007992 */ /* 0x0005ec0000008000 */
[----:B--2---:R-:W2:Y:S01]  /*4cf0*/  FENCE.VIEW.ASYNC.S ;  /* 0x00000000000073c6 */ /* 0x004ea20000000000 */
[----:B------:R-:W-:Y:S01]  /*4d00*/  ISETP.NE.AND.EX P4, PT, RZ, UR15, PT, P4 ;  /* 0x0000000fff007c0c */ /* 0x000fe2000bf85340 */
[----:B--2---:R-:W-:Y:S01]  /*4d10*/  SYNCS.ARRIVE.TRANS64.RED.A1T0 RZ, [UR18], RZ ;  /* 0x000000ffffff79a7 */ /* 0x004fe20008100412 */
[----:B-1----:R-:W-:Y:S11]  /*4d20*/  LOP3.LUT P3, RZ, R22, 0x1, RZ, 0xc0, !PT ;  /* 0x0000000116ff7812 */ /* 0x002ff6000786c0ff */
[----:B------:R-:W-:Y:S02]  /*4d30*/  @!UPT UIADD3 URZ, UPT, UPT, URZ, URZ, URZ ;  /* 0x000000fffffff290 */ /* 0x000fe4000fffe0ff */
[----:B------:R-:W-:Y:S02]  /*4d40*/  @P3 MOV R13, R20 ;  /* 0x00000014000d3202 */ /* 0x000fe40000000f00 */
[----:B------:R-:W-:Y:S01]  /*4d50*/  @P3 LOP3.LUT R8, R21, 0xffff, RZ, 0xc0, !PT ;  /* 0x0000ffff15083812 */ /* 0x000fe200078ec0ff */
[----:B------:R-:W-:Y:S06]  /*4d60*/  @!P0 BRA `(.L_x_92) ;  /* 0x0000000000a48947 */ /* 0x000fec0003800000 */
[----:B------:R-:W-:Y:S01]  /*4d70*/  IMAD.HI.U32 R29, R24, R7, RZ ;  /* 0x00000007181d7227 */ /* 0x000fe200078e00ff */
[----:B------:R-:W-:Y:S02]  /*4d80*/  ISETP.NE.AND P0, PT, R6, 0x1, PT ;  /* 0x000000010600780c */ /* 0x000fe40003f05270 */
[----:B------:R-:W-:Y:S01]  /*4d90*/  ISETP.NE.AND P2, PT, R40, 0x1, PT ;  /* 0x000000012800780c */ /* 0x000fe20003f45270 */
[----:B----4-:R-:W-:Y:S01]  /*4da0*/  IMAD.HI.U32 R32, R19, R16, RZ ;  /* 0x0000001013207227 */ /* 0x010fe200078e00ff */
[----:B------:R-:W-:Y:S02]  /*4db0*/  SHF.R.U32.HI R29, RZ, R18, R29 ;  /* 0x00000012ff1d7219 */ /* 0x000fe4000001161d */
[----:B------:R-:W-:Y:S01]  /*4dc0*/  ISETP.NE.AND P5, PT, R2, 0x1, PT ;  /* 0x000000010200780c */ /* 0x000fe20003fa5270 */
[----:B------:R-:W-:Y:S01]  /*4dd0*/  IMAD.HI.U32 R34, R13, R16, RZ ;  /* 0x000000100d227227 */ /* 0x000fe200078e00ff */
[----:B------:R-:W-:Y:S02]  /*4de0*/  SHF.R.U32.HI R32, RZ, R17, R32 ;  /* 0x00000011ff207219 */ /* 0x000fe40000011620 */
[----:B---3--:R-:W-:Y:S01]  /*4df0*/  SEL R3, R24, R29, !P0 ;  /* 0x0000001d18037207 */ /* 0x008fe20004000000 */
[C---:B------:R-:W-:Y:S01]  /*4e00*/  IMAD.HI.U32 R29, R8.reuse, R7, RZ ;  /* 0x00000007081d7227 */ /* 0x040fe200078e00ff */
[----:B------:R-:W-:Y:S02]  /*4e10*/  SEL R11, R19, R32, !P5 ;  /* 0x00000020130b7207 */ /* 0x000fe40006800000 */
[----:B------:R-:W-:Y:S01]  /*4e20*/  SHF.R.U32.HI R34, RZ, R17, R34 ;  /* 0x00000011ff227219 */ /* 0x000fe20000011622 */
[----:B------:R-:W-:Y:S01]  /*4e30*/  IMAD.HI.U32 R36, R3, R4, RZ ;  /* 0x0000000403247227 */ /* 0x000fe200078e00ff */
[----:B------:R-:W-:Y:S03]  /*4e40*/  SHF.R.U32.HI R29, RZ, R18, R29 ;  /* 0x00000012ff1d7219 */ /* 0x000fe6000001161d */
[----:B------:R-:W-:Y:S01]  /*4e50*/  IMAD.HI.U32 R32, R11, R4, RZ ;  /* 0x000000040b207227 */ /* 0x000fe200078e00ff */
[----:B------:R-:W-:Y:S02]  /*4e60*/  @P2 SHF.R.U32.HI R3, RZ, R5, R36 ;  /* 0x00000005ff032219 */ /* 0x000fe40000011624 */
[----:B------:R-:W-:Y:S02]  /*4e70*/  SEL R9, R8, R29, !P0 ;  /* 0x0000001d08097207 */ /* 0x000fe40004000000 */
[----:B------:R-:W-:Y:S01]  /*4e80*/  @P2 SHF.R.U32.HI R11, RZ, R5, R32 ;  /* 0x00000005ff0b2219 */ /* 0x000fe20000011620 */
[C---:B------:R-:W-:Y:S01]  /*4e90*/  IMAD R10, R40.reuse, R3, RZ ;  /* 0x00000003280a7224 */ /* 0x040fe200078e02ff */
[----:B------:R-:W-:Y:S01]  /*4ea0*/  SEL R3, R13, R34, !P5 ;  /* 0x000000220d037207 */ /* 0x000fe20006800000 */
[C---:B------:R-:W-:Y:S03]  /*4eb0*/  IMAD.HI.U32 R14, R9.reuse, R4, RZ ;  /* 0x00000004090e7227 */ /* 0x040fe600078e00ff */
[----:B------:R-:W-:Y:S01]  /*4ec0*/  ISETP.GE.AND P0, PT, R9, R10, PT ;  /* 0x0000000a0900720c */ /* 0x000fe20003f06270 */
[C---:B------:R-:W-:Y:S01]  /*4ed0*/  IMAD R12, R40.reuse, R11, RZ ;  /* 0x0000000b280c7224 */ /* 0x040fe200078e02ff */
[-C--:B------:R-:W-:Y:S04]  /*4ee0*/  SHF.R.U32.HI R14, RZ, R5.reuse, R14 ;  /* 0x00000005ff0e7219 */ /* 0x080fe8000001160e */
[----:B------:R-:W-:Y:S02]  /*4ef0*/  ISETP.GE.OR P0, PT, R3, R12, P0 ;  /* 0x0000000c0300720c */ /* 0x000fe40000706670 */
[----:B------:R-:W-:Y:S05]  /*4f00*/  SEL R15, R9, R14, !P2 ;  /* 0x0000000e090f7207 */ /* 0x000fea0005000000 */
[----:B------:R-:W-:Y:S04]  /*4f10*/  IMAD.MOV R14, RZ, RZ, -R15 ;  /* 0x000000ffff0e7224 */ /* 0x000fe800078e0a0f */
[----:B------:R-:W-:Y:S02]  /*4f20*/  IMAD R14, R40, R14, R9 ;  /* 0x0000000e280e7224 */ /* 0x000fe400078e0209 */
[C---:B------:R-:W-:Y:S05]  /*4f30*/  @!P0 IMAD.HI.U32 R10, R3.reuse, R4, RZ ;  /* 0x00000004030a8227 */ /* 0x040fea00078e00ff */
[----:B------:R-:W-:Y:S04]  /*4f40*/  @!P0 SHF.R.U32.HI R10, RZ, R5, R10 ;  /* 0x00000005ff0a8219 */ /* 0x000fe8000001160a */
[----:B------:R-:W-:Y:S01]  /*4f50*/  @!P0 SEL R0, R3, R10, !P2 ;  /* 0x0000000a03008207 */ /* 0x000fe20005000000 */
[----:B------:R-:W-:Y:S03]  /*4f60*/  IMAD.MOV R10, RZ, RZ, -R3 ;  /* 0x000000ffff0a7224 */ /* 0x000fe600078e0a03 */
[----:B------:R-:W-:Y:S01]  /*4f70*/  @!P0 IADD3 R15, PT, PT, R15, -R0, RZ ;  /* 0x800000000f0f8210 */ /* 0x000fe20007ffe0ff */
[----:B------:R-:W-:Y:S01]  /*4f80*/  @!P0 IMAD R0, R11, R14, R0 ;  /* 0x0000000e0b008224 */ /* 0x000fe200078e0200 */
[----:B------:R-:W-:Y:S01]  /*4f90*/  IADD3 R11, PT, PT, -R9, RZ, RZ ;  /* 0x000000ff090b7210 */ /* 0x000fe20007ffe1ff */
[----:B------:R-:W-:Y:S02]  /*4fa0*/  IMAD R13, R2, R10, R13 ;  /* 0x0000000a020d7224 */ /* 0x000fe400078e020d */
[----:B------:R-:W-:Y:S02]  /*4fb0*/  @!P0 IMAD R9, R15, R40, R3 ;  /* 0x000000280f098224 */ /* 0x000fe400078e0203 */
[----:B------:R-:W-:Y:S02]  /*4fc0*/  @!P0 IMAD.MOV.U32 R3, RZ, RZ, R0 ;  /* 0x000000ffff038224 */ /* 0x000fe400078e0000 */
[----:B------:R-:W-:Y:S02]  /*4fd0*/  IMAD R8, R6, R11, R8 ;  /* 0x0000000b06087224 */ /* 0x000fe400078e0208 */
[----:B------:R-:W-:Y:S02]  /*4fe0*/  IMAD R13, R3, R2, R13 ;  /* 0x00000002030d7224 */ /* 0x000fe400078e020d */
[----:B------:R-:W-:Y:S02]  /*4ff0*/  IMAD R8, R9, R6, R8 ;  /* 0x0000000609087224 */ /* 0x000fe400078e0208 */
.L_x_92:
[----:B------:R-:W-:Y:S05]  /*5000*/  BRA.U UP2, `(.L_x_93) ;  /* 0x0000000102107547 */ /* 0x000fea000b800000 */
[----:B---3--:R-:W-:Y:S04]  /*5010*/  MOV R0, UR17 ;  /* 0x0000001100007c02 */ /* 0x008fe80008000f00 */
[----:B------:R-:W-:Y:S04]  /*5020*/  SHF.L.U32 R3, R0, 0x1f, RZ ;  /* 0x0000001f00037819 */ /* 0x000fe800000006ff */
[----:B------:R-:W1:Y:S02]  /*5030*/  SYNCS.PHASECHK.TRANS64.TRYWAIT P0, [UR16+0x1c8], R3 ;  /* 0x0001c803ff0075a7 */ /* 0x000e640008001110 */
[----:B-1----:R-:W-:Y:S05]  /*5040*/  @!P0 BRA `(.L_x_94) ;  /* 0x00000030006c8947 */ /* 0x002fea0003800000 */
.L_x_93:
[----:B------:R-:W-:Y:S05]  /*5050*/  BRA.U !UP4, `(.L_x_95) ;  /* 0x000000010c347547 */ /* 0x000fea000b800000 */
[----:B------:R-:W-:Y:S01]  /*5060*/  UPLOP3.LUT UP0, UPT, UPT, UPT, UP1, 0x80, 0x8 ;  /* 0x000000000008789c */ /* 0x000fe20003f0f010 */
[----:B-1-3--:R-:W-:Y:S02]  /*5070*/  HFMA2 R0, -RZ, RZ, 0, 5.9604644775390625e-08 ;  /* 0x00000001ff007431 */ /* 0x00afe400000001ff */
[----:B------:R-:W-:Y:S03]  /*5080*/  IMAD.MOV.U32 R102, RZ, RZ, 0x1 ;  /* 0x00000001ff667424 */ /* 0x000fe600078e00ff */
[----:B------:R-:W-:Y:S05]  /*5090*/  PLOP3.LUT P0, PT, PT, PT, UP0, 0x80, 0x8 ;  /* 0x000000000008781c */ /* 0x000fea0003f0f008 */
[----:B------:R-:W1:Y:S01]  /*50a0*/  @UP0 LDCU.64 UR6, c[0x0][0x888] ;  /* 0x00011100ff0607ac */ /* 0x000e620008000a00 */
[----:B------:R-:W-:Y:S07]  /*50b0*/  @UP0 UIMAD UR4, UR45, UR14, URZ ;  /* 0x0000000e2d0402a4 */ /* 0x000fee000f8e02ff */
[----:B------:R-:W-:Y:S01]  /*50c0*/  @!P0 PRMT R102, R0, 0x7610, R102 ;  /* 0x0000761000668816 */ /* 0x000fe20000000066 */
[----:B-1----:R-:W-:Y:S03]  /*50d0*/  @UP0 UIMAD.WIDE UR6, UR4, 0x4, UR6 ;  /* 0x00000004040608a5 */ /* 0x002fe6000f8e0206 */
[----:B------:R-:W1:Y:S03]  /*50e0*/  @!UP0 LDCU UR4, c[0x0][0x880] ;  /* 0x00011000ff0487ac */ /* 0x000e660008000800 */
[----:B------:R-:W-:Y:S01]  /*50f0*/  IMAD.U32 R10, RZ, RZ, UR6 ;  /* 0x00000006ff0a7e24 */ /* 0x000fe2000f8e00ff */
[----:B------:R-:W-:Y:S05]  /*5100*/  MOV R11, UR7 ;  /* 0x00000007000b7c02 */ /* 0x000fea0008000f00 */
[----:B-----5:R2:W5:Y:S02]  /*5110*/  @P0 LDG.E R49, desc[UR38][R10.64] ;  /* 0x000000260a310981 */ /* 0x020564000c1e1900 */
[----:B-12---:R-:W-:Y:S07]  /*5120*/  @!P0 IMAD.U32 R49, RZ, RZ, UR4 ;  /* 0x00000004ff318e24 */ /* 0x006fee000f8e00ff */
.L_x_95:
[----:B-----5:R-:W-:Y:S01]  /*5130*/  @!P4 FSETP.EQ.AND P5, PT, R49, RZ, PT ;  /* 0x000000ff3100c20b */ /* 0x020fe20003fa2000 */
[----:B------:R-:W-:Y:S01]  /*5140*/  @!UPT UIADD3 URZ, UPT, UPT, URZ, URZ, URZ ;  /* 0x000000fffffff290 */ /* 0x000fe2000fffe0ff */
[----:B------:R-:W-:Y:S11]  /*5150*/  @!P4 BRA `(.L_x_96) ;  /* 0x000000000014c947 */ /* 0x000ff60003800000 */
[----:B------:R-:W-:Y:S02]  /*5160*/  LOP3.LUT P0, RZ, R102, 0xff, RZ, 0xc0, !PT ;  /* 0x000000ff66ff7812 */ /* 0x000fe4000780c0ff */
[----:B------:R-:W-:Y:S04]  /*5170*/  PLOP3.LUT P5, PT, PT, PT, UP0, 0x80, 0x8 ;  /* 0x000000000008781c */ /* 0x000fe80003faf008 */
[----:B------:R-:W-:Y:S07]  /*5180*/  PLOP3.LUT P5, PT, P5, PT, PT, 0x8, 0x80 ;  /* 0x000000000080781c */ /* 0x000fee0002fae170 */
[----:B------:R-:W-:Y:S11]  /*5190*/  @P0 FSETP.EQ.AND P5, PT, R49, RZ, PT ;  /* 0x000000ff3100020b */ /* 0x000ff60003fa2000 */
[----:B------:R-:W-:Y:S02]  /*51a0*/  @!UPT UIADD3 URZ, UPT, UPT, URZ, URZ, URZ ;  /* 0x000000fffffff290 */ /* 0x000fe4000fffe0ff */
.L_x_96:
[----:B------:R-:W2:Y:S01]  /*51b0*/  SYNCS.PHASECHK.TRANS64.TRYWAIT P4, [UR16+0x1b8], R26 ;  /* 0x0001b81aff0075a7 */ /* 0x000ea20008081110 */
[----:B------:R-:W-:Y:S04]  /*51c0*/  @P3 SHF.R.U32.HI R20, RZ, 0x10, R21 ;  /* 0x00000010ff143819 */ /* 0x000fe80000011615 */
[----:B------:R-:W-:Y:S01]  /*51d0*/  @P3 R2UR UR45, R20 ;  /* 0x00000000142d32ca */ /* 0x000fe200000e0000 */
[----:B------:R-:W5:Y:S08]  /*51e0*/  LDC.64 R14, c[0x0][0xb10] ;  /* 0x0002c400ff0e7b82 */ /* 0x000f700000000a00 */
[----:B------:R-:W4:Y:S08]  /*51f0*/  LDC.64 R10, c[0x0][0xb18] ;  /* 0x0002c600ff0a7b82 */ /* 0x000f300000000a00 */
[----:B-1-3--:R-:W1:Y:S08]  /*5200*/  @!P1 LDC R0, c[0x0][0xb20] ;  /* 0x0002c800ff009b82 */ /* 0x00ae700000000800 */
[----:B------:R-:W3:Y:S01]  /*5210*/  @!P1 LDC R3, c[0x0][0xb0c] ;  /* 0x0002c300ff039b82 */ /* 0x000ee20000000800 */
[----:B-----5:R-:W-:Y:S05]  /*5220*/  @!P1 IMAD.HI.U32 R14, R13, R14, RZ ;  /* 0x0000000e0d0e9227 */ /* 0x020fea00078e00ff */
[----:B------:R-:W-:Y:S01]  /*5230*/  @!P1 SHF.R.U32.HI R14, RZ, R15, R14 ;  /* 0x0000000fff0e9219 */ /* 0x000fe2000001160e */
[----:B----4-:R-:W-:Y:S01]  /*5240*/  @!P1 IMAD.HI.U32 R11, R8, R11, RZ ;  /* 0x0000000b080b9227 */ /* 0x010fe200078e00ff */
[----:B------:R-:W-:Y:S04]  /*5250*/  @!P1 ISETP.NE.AND P0, PT, R10, 0x1, PT ;  /* 0x000000010a00980c */ /* 0x000fe80003f05270 */
[----:B-1----:R-:W-:Y:S02]  /*5260*/  @!P1 SHF.R.U32.HI R9, RZ, R0, R11 ;  /* 0x00000000ff099219 */ /* 0x002fe4000001160b */
[----:B---3--:R-:W-:Y:S02]  /*5270*/  @!P1 ISETP.NE.AND P2, PT, R3, 0x1, PT ;  /* 0x000000010300980c */ /* 0x008fe40003f45270 */
[----:B------:R-:W-:Y:S02]  /*5280*/  @!P1 SEL R9, R8, R9, !P0 ;  /* 0x0000000908099207 */ /* 0x000fe40004000000 */
[----:B------:R-:W-:Y:S02]  /*5290*/  ELECT P0, URZ, PT ;  /* 0x0000000000ff782f */ /* 0x000fe40003800000 */
[----:B------:R-:W-:Y:S05]  /*52a0*/  @!P1 SEL R14, R13, R14, !P2 ;  /* 0x0000000e0d0e9207 */ /* 0x000fea0005000000 */
[----:B------:R-:W-:Y:S02]  /*52b0*/  @!P1 IMAD.IADD R0, R9, 0x1, -R14 ;  /* 0x0000000109009824 */ /* 0x000fe400078e0a0e */
[----:B------:R-:W-:Y:S02]  /*52c0*/  @!P1 IMAD.IADD R9, R14, 0x1, -R9 ;  /* 0x000000010e099824 */ /* 0x000fe400078e0a09 */
[----:B------:R-:W-:Y:S02]  /*52d0*/  @!P1 IMAD R13, R0, R3, R13 ;  /* 0x00000003000d9224 */ /* 0x000fe400078e020d */
[----:B------:R-:W-:Y:S01]  /*52e0*/  @!P1 IMAD R8, R9, R10, R8 ;  /* 0x0000000a09089224 */ /* 0x000fe200078e0208 */
[----:B--2---:R-:W-:Y:S06]  /*52f0*/  @!P4 BRA `(.L_x_97) ;  /* 0x0000002c00d8c947 */ /* 0x004fec0003800000 */
.L_x_191:
[----:B------:R-:W-:Y:S02]  /*5300*/  PLOP3.LUT P5, PT, P5, P0, PT, 0xf2, 0x2f ;  /* 0x00000000002f781c */ /* 0x000fe40002fa1e72 */
[----:B------:R-:W-:Y:S02]  /*5310*/  LOP3.LUT R28, R28, 0x1, RZ, 0x3c, !PT ;  /* 0x000000011c1c7812 */ /* 0x000fe400078e3cff */
[----:B------:R-:W-:Y:S09]  /*5320*/  LOP3.LUT R27, R27, 0x1, RZ, 0x3c, !PT ;  /* 0x000000011b1b7812 */ /* 0x000ff200078e3cff */
[----:B------:R-:W-:Y:S01]  /*5330*/  VOTEU.ALL UP3, P5 ;  /* 0x0000000000ff7886 */ /* 0x000fe20002860000 */
[----:B------:R-:W-:Y:S01]  /*5340*/  @!P5 IMAD.SHL.U32 R101, R101, 0x40, RZ ;  /* 0x000000406565d824 */ /* 0x000fe200078e00ff */
[----:B-1----:R-:W-:Y:S01]  /*5350*/  @!P5 IADD3 R3, P0, PT, R30, 0x580, RZ ;  /* 0x000005801e03d810 */ /* 0x002fe20007f1e0ff */
[----:B------:R-:W-:Y:S02]  /*5360*/  @!P5 IMAD.SHL.U32 R103, R103, 0x40, RZ ;  /* 0x000000406767d824 */ /* 0x000fe400078e00ff */
[----:B------:R-:W1:Y:S01]  /*5370*/  @!UP3 LDCU.128 UR4, c[0x0][0x980] ;  /* 0x00013000ff04b7ac */ /* 0x000e620008000c00 */
[----:B------:R-:W-:Y:S01]  /*5380*/  @!P5 R2UR UR10, R101 ;  /* 0x00000000650ad2ca */ /* 0x000fe200000e0000 */
[----:B------:R-:W-:Y:S01]  /*5390*/  @!P5 IMAD.X R0, RZ, RZ, R31, P0 ;  /* 0x000000ffff00d224 */ /* 0x000fe200000e061f */
[----:B------:R-:W-:Y:S01]  /*53a0*/  @!P5 R2UR UR11, R103 ;  /* 0x00000000670bd2ca */ /* 0x000fe200000e0000 */
[----:B------:R-:W-:Y:S02]  /*53b0*/  IMAD.IADD R101, R8, 0x1, R79 ;  /* 0x0000000108657824 */ /* 0x000fe400078e024f */
[----:B------:R-:W-:Y:S01]  /*53c0*/  IMAD.IADD R103, R13, 0x1, R100 ;  /* 0x000000010d677824 */ /* 0x000fe200078e0264 */
[----:B------:R-:W2:Y:S09]  /*53d0*/  @!UP3 LDCU.64 UR8, c[0x0][0x990] ;  /* 0x00013200ff08b7ac */ /* 0x000eb20008000a00 */
[----:B-1----:R-:W-:Y:S02]  /*53e0*/  UIMAD.WIDE.U32 UR12, UR11, UR5, URZ ;  /* 0x000000050b0c72a5 */ /* 0x002fe4000f8e00ff */
[----:B------:R-:W-:Y:S05]  /*53f0*/  @!UP3 UISETP.NE.AND UP2, UPT, UR4, 0x1, UPT ;  /* 0x000000010400b88c */ /* 0x000fea000bf45270 */
[----:B------:R-:W-:Y:S02]  /*5400*/  @!UP3 UMOV UR5, UR13 ;  /* 0x0000000d0005bc82 */ /* 0x000fe40008000000 */
[----:B------:R-:W-:Y:S01]  /*5410*/  @!UP3 USHF.R.U32.HI UR5, URZ, UR6, UR5 ;  /* 0x00000006ff05b299 */ /* 0x000fe20008011605 */
[----:B------:R-:W-:Y:S03]  /*5420*/  @!P5 R2UR UR6, R3 ;  /* 0x000000000306d2ca */ /* 0x000fe600000e0000 */
[----:B------:R-:W-:Y:S02]  /*5430*/  @!UP3 USEL UR12, UR11, UR5, !UP2 ;  /* 0x000000050b0cb287 */ /* 0x000fe4000d000000 */
[----:B------:R-:W-:Y:S01]  /*5440*/  @!UP3 UISETP.NE.AND UP2, UPT, UR7, 0x1, UPT ;  /* 0x000000010700b88c */ /* 0x000fe2000bf45270 */
[----:B------:R-:W-:Y:S01]  /*5450*/  @!P5 R2UR UR5, R0 ;  /* 0x000000000005d2ca */ /* 0x000fe200000e0000 */
[----:B--2---:R-:W-:Y:S02]  /*5460*/  UIMAD.WIDE.U32 UR20, UR12, UR8, URZ ;  /* 0x000000080c1472a5 */ /* 0x004fe4000f8e00ff */
[----:B------:R-:W-:Y:S04]  /*5470*/  @!UP3 UIADD3 UR8, UPT, UPT, UR16, 0x400, URZ ;  /* 0x000004001008b890 */ /* 0x000fe8000fffe0ff */
[----:B------:R-:W-:Y:S01]  /*5480*/  IMAD.U32 R10, RZ, RZ, UR6 ;  /* 0x00000006ff0a7e24 */ /* 0x000fe2000f8e00ff */
[----:B------:R-:W-:Y:S01]  /*5490*/  @!UP3 UMOV UR13, UR21 ;  /* 0x00000015000dbc82 */ /* 0x000fe20008000000 */
[----:B------:R-:W-:Y:S02]  /*54a0*/  @!UP3 UIADD3 UR6, UPT, UPT, -UR12, URZ, URZ ;  /* 0x000000ff0c06b290 */ /* 0x000fe4000fffe1ff */
[----:B------:R-:W-:Y:S01]  /*54b0*/  @!UP3 USHF.R.U32.HI UR9, URZ, UR9, UR13 ;  /* 0x00000009ff09b299 */ /* 0x000fe2000801160d */
[----:B------:R-:W-:Y:S01]  /*54c0*/  @!P5 R2UR UR20, R10 ;  /* 0x000000000a14d2ca */ /* 0x000fe200000e0000 */
[----:B------:R-:W-:Y:S01]  /*54d0*/  IMAD.U32 R11, RZ, RZ, UR5 ;  /* 0x00000005ff0b7e24 */ /* 0x000fe2000f8e00ff */
[----:B------:R-:W-:Y:S02]  /*54e0*/  @!UP3 UIMAD UR11, UR4, UR6, UR11 ;  /* 0x00000006040bb2a4 */ /* 0x000fe4000f8e020b */
[----:B------:R-:W-:Y:S02]  /*54f0*/  @!UP3 USEL UR13, UR12, UR9, !UP2 ;  /* 0x000000090c0db287 */ /* 0x000fe4000d000000 */
[----:B------:R-:W-:Y:S01]  /*5500*/  @!P5 R2UR UR21, R11 ;  /* 0x000000000b15d2ca */ /* 0x000fe200000e0000 */
[----:B------:R-:W-:Y:S02]  /*5510*/  @!UP3 UIADD3 UR9, UPT, UPT, UR16, 0x1b0, URZ ;  /* 0x000001b01009b890 */ /* 0x000fe4000fffe0ff */
[----:B------:R-:W-:Y:S01]  /*5520*/  @!UP3 UIADD3 UR5, UPT, UPT, -UR13, URZ, URZ ;  /* 0x000000ff0d05b290 */ /* 0x000fe2000fffe1ff */
[----:B------:R-:W-:Y:S03]  /*5530*/  VOTEU.ALL UP2, P5 ;  /* 0x0000000000ff7886 */ /* 0x000fe60002840000 */
[----:B------:R-:W-:Y:S02]  /*5540*/  @!UP3 UIMAD UR12, UR7, UR5, UR12 ;  /* 0x00000005070cb2a4 */ /* 0x000fe4000f8e020c */
[----:B------:R-:W-:Y:S04]  /*5550*/  @!UP3 UPRMT UR5, URZ, 0x40, URZ ;  /* 0x00000040ff05b896 */ /* 0x000fe800080000ff */
[----:B------:R-:W-:Y:S09]  /*5560*/  @!UP3 UPRMT UR4, UR5, 0x5410, URZ ;  /* 0x000054100504b896 */ /* 0x000ff200080000ff */
[----:B------:R3:W-:Y:S01]  /*5570*/  @!UP2 UTMALDG.4D.IM2COL [UR8], [UR20], UR4 ;  /* 0x000000081400a3b4 */ /* 0x0007e20008058004 */
[----:B------:R3:W-:Y:S01]  /*5580*/  @!P5 SYNCS.ARRIVE.TRANS64.RED.A0TR RZ, [UR16+0x1b0], R25 ;  /* 0x0001b019ffffd9a7 */ /* 0x0007e20008300410 */
[----:B------:R-:W-:Y:S01]  /*5590*/  UPLOP3.LUT UP2, UPT, UPT, UPT, UPT, 0x80, 0x8 ;  /* 0x000000000008789c */ /* 0x000fe20003f4f070 */
[----:B------:R-:W-:Y:S01]  /*55a0*/  SYNCS.ARRIVE.TRANS64.RED.A1T0 RZ, [UR42], RZ ;  /* 0x000000ffffff79a7 */ /* 0x000fe2000810042a */
[----:B------:R-:W-:Y:S09]  /*55b0*/  @P3 BRA `(.L_x_98) ;  /* 0xfffffff4009c3947 */ /* 0x000ff2000383ffff */
[----:B------:R-:W-:Y:S07]  /*55c0*/  MOV R0, UR16 ;  /* 0x0000001000007c02 */ /* 0x000fee0008000f00 */
.L_x_99:
[----:B-1----:R-:W-:-:S04]  /*55d0*/  SHF.L.U32 R3, R28, 0x1f, RZ ;  /* 0x0000001f1c037819 */ /* 0x002fc800000006ff */
[----:B------:R1:W2:Y:S03]  /*55e0*/  SYNCS.PHASECHK.TRANS64.TRYWAIT P0, [R0+URZ+0x1b8], R3 ;  /* 0x0001b803000075a7 */ /* 0x0002a600080011ff */
[----:B--2---:R-:W-:Y:S05]  /*55f0*/  @!P0 NANOSLEEP.SYNCS 0x989680 ;  /* 0x009896800000895d */ /* 0x004fea0003900000 */
[----:B------:R-:W2:Y:S02]  /*5600*/  @!P0 SYNCS.PHASECHK.TRANS64 P0, [R0+URZ+0x1b8], R3 ;  /* 0x0001b803000085a7 */ /* 0x000ea400080010ff */
[----:B--23--:R-:W-:Y:S05]  /*5610*/  @P0 EXIT ;  /* 0x000000000000094d */ /* 0x00cfea0003800000 */
[----:B------:R-:W-:Y:S05]  /*5620*/  BRA `(.L_x_99) ;  /* 0xfffffffc00e87947 */ /* 0x000fea000383ffff */
.L_x_90:
[----:B------:R-:W-:-:S06]  /*5630*/  UISETP.GE.AND UP1, UPT, UR4, 0x4, UPT ;  /* 0x000000040400788c */ /* 0x000fcc000bf26270 */
[----:B------:R-:W-:-:S13]  /*5640*/  PLOP3.LUT P0, PT, PT, PT, UP1, 0x80, 0x8 ;  /* 0x000000000008781c */ /* 0x000fda0003f0f018 */
[----:B-1----:R-:W-:Y:S05]  /*5650*/  @!P0 EXIT ;  /* 0x000000000000894d */ /* 0x002fea0003800000 */
[----:B------:R-:W-:Y:S01]  /*5660*/  BAR.SYNC.DEFER_BLOCKING 0x6, 0xa0 ;  /* 0x0182800000007b1d */ /* 0x000fe20000010000 */
[C---:B------:R-:W-:Y:S01]  /*5670*/  IMAD.SHL.U32 R7, R107.reuse, 0x40, RZ ;  /* 0x000000406b077824 */ /* 0x040fe200078e00ff */
[----:B------:R-:W-:Y:S01]  /*5680*/  CS2R R108, SRZ ;  /* 0x00000000006c7805 */ /* 0x000fe2000001ff00 */
[C---:B------:R-:W-:Y:S02]  /*5690*/  IMAD.SHL.U32 R0, R107.reuse, 0x2, RZ ;  /* 0x000000026b007824 */ /* 0x040fe400078e00ff */
[----:B------:R-:W-:Y:S01]  /*56a0*/  IMAD.SHL.U32 R112, R107, 0x20, RZ ;  /* 0x000000206b707824 */ /* 0x000fe200078e00ff */
[----:B------:R-:W-:Y:S01]  /*56b0*/  UMOV UR41, 0x400 ;  /* 0x0000040000297882 */ /* 0x000fe20000000000 */
[----:B------:R-:W-:Y:S01]  /*56c0*/  LOP3.LUT R3, R7, 0x180, RZ, 0xc0, !PT ;  /* 0x0000018007037812 */ /* 0x000fe200078ec0ff */
[----:B------:R-:W-:Y:S01]  /*56d0*/  ULEA UR41, UR42, UR41, 0x18 ;  /* 0x000000292a297291 */ /* 0x000fe2000f8ec0ff */
[----:B------:R-:W1:Y:S01]  /*56e0*/  LDC R105, c[0x0][0x370] ;  /* 0x0000dc00ff697b82 */ /* 0x000e620000000800 */
[----:B------:R-:W-:Y:S01]  /*56f0*/  LOP3.LUT R112, R112, 0xc00, RZ, 0xc0, !PT ;  /* 0x00000c0070707812 */ /* 0x000fe200078ec0ff */
[----:B------:R-:W-:Y:S01]  /*5700*/  IMAD.SHL.U32 R5, R107, 0x8, RZ ;  /* 0x000000086b057824 */ /* 0x000fe200078e00ff */
[----:B------:R-:W-:Y:S01]  /*5710*/  LOP3.LUT R0, R3, 0x20, R0, 0xf8, !PT ;  /* 0x0000002003007812 */ /* 0x000fe200078ef800 */
[----:B------:R-:W-:Y:S01]  /*5720*/  UIADD3 UR4, UPT, UPT, UR41, 0x1400, URZ ;  /* 0x0000140029047890 */ /* 0x000fe2000fffe0ff */
[----:B------:R-:W-:Y:S01]  /*5730*/  LOP3.LUT R112, R112, 0x40, R7, 0xf8, !PT ;  /* 0x0000004070707812 */ /* 0x000fe200078ef807 */
[C---:B------:R-:W-:Y:S01]  /*5740*/  IMAD.U32 R46, R107.reuse, 0x10000, RZ ;  /* 0x000100006b2e7824 */ /* 0x040fe200078e00ff */
[----:B------:R-:W-:Y:S01]  /*5750*/  LOP3.LUT R5, R0, 0x30, R5, 0x78, !PT ;  /* 0x0000003000057812 */ /* 0x000fe200078e7805 */
[----:B------:R-:W2:Y:S01]  /*5760*/  LDC R42, c[0x0][0xb0c] ;  /* 0x0002c300ff2a7b82 */ /* 0x000ea20000000800 */
[----:B------:R-:W-:Y:S01]  /*5770*/  LOP3.LUT R112, R112, 0x200, R7, 0xf8, !PT ;  /* 0x0000020070707812 */ /* 0x000fe200078ef807 */
[----:B------:R-:W-:Y:S01]  /*5780*/  IMAD.SHL.U32 R0, R107, 0x10, RZ ;  /* 0x000000106b007824 */ /* 0x000fe200078e00ff */
[----:B------:R-:W-:Y:S01]  /*5790*/  LOP3.LUT R46, R46, 0x600000, RZ, 0xc0, !PT ;  /* 0x006000002e2e7812 */ /* 0x000fe200078ec0ff */
[----:B------:R-:W-:Y:S01]  /*57a0*/  IMAD.MOV.U32 R44, RZ, RZ, RZ ;  /* 0x000000ffff2c7224 */ /* 0x000fe200078e00ff */
[----:B------:R-:W-:Y:S01]  /*57b0*/  LOP3.LUT R112, R112, R5, RZ, 0xfc, !PT ;  /* 0x0000000570707212 */ /* 0x000fe200078efcff */
[----:B------:R-:W-:Y:S01]  /*57c0*/  IMAD.MOV.U32 R110, RZ, RZ, RZ ;  /* 0x000000ffff6e7224 */ /* 0x000fe200078e00ff */
[----:B------:R-:W3:Y:S01]  /*57d0*/  LDS R2, [UR41+0x220] ;  /* 0x00022029ff027984 */ /* 0x000ee20008000800 */
[----:B------:R-:W4:Y:S01]  /*57e0*/  LDC R104, c[0x0][0xb20] ;  /* 0x0002c800ff687b82 */ /* 0x000f220000000800 */
[----:B------:R-:W-:Y:S01]  /*57f0*/  LOP3.LUT R0, R0, 0x20, RZ, 0xc0, !PT ;  /* 0x0000002000007812 */ /* 0x000fe200078ec0ff */
[----:B------:R-:W-:Y:S01]  /*5800*/  VIADD R111, R112, UR41 ;  /* 0x00000029706f7c36 */ /* 0x000fe20008000000 */
[----:B------:R-:W1:Y:S01]  /*5810*/  LDCU.64 UR46, c[0x0][0x348] ;  /* 0x00006900ff2e77ac */ /* 0x000e620008000a00 */
[----:B------:R-:W-:-:S03]  /*5820*/  IMAD.U32 R114, RZ, RZ, UR4 ;  /* 0x00000004ff727e24 */ /* 0x000fc6000f8e00ff */
[----:B------:R-:W-:Y:S01]  /*5830*/  IADD3 R111, PT, PT, -R0, 0x400, R111 ;  /* 0x00000400006f7810 */ /* 0x000fe20007ffe16f */
[----:B------:R-:W1:Y:S01]  /*5840*/  LDC R41, c[0x0][0xb30] ;  /* 0x0002cc00ff297b82 */ /* 0x000e620000000800 */
[----:B------:R-:W1:Y:S01]  /*5850*/  LDCU.64 UR36, c[0x0][0x888] ;  /* 0x00011100ff2477ac */ /* 0x000e620008000a00 */
[----:B------:R-:W-:-:S06]  /*5860*/  UIADD3 UR40, UPT, UPT, UR41, 0x400, URZ ;  /* 0x0000040029287890 */ /* 0x000fcc000fffe0ff */
[----:B------:R-:W1:Y:S08]  /*5870*/  LDC.64 R88, c[0x0][0xb10] ;  /* 0x0002c400ff587b82 */ /* 0x000e700000000a00 */
[----:B------:R-:W1:Y:S08]  /*5880*/  LDC.64 R38, c[0x0][0xb18] ;  /* 0x0002c600ff267b82 */ /* 0x000e700000000a00 */
[----:B------:R-:W1:Y:S01]  /*5890*/  LDC.64 R84, c[0x0][0x888] ;  /* 0x00022200ff547b82 */ /* 0x000e620000000a00 */
[C---:B---3--:R-:W-:Y:S01]  /*58a0*/  VIADD R3, R2.reuse, 0x40 ;  /* 0x0000004002037836 */ /* 0x048fe20000000000 */
[----:B------:R-:W-:-:S06]  /*58b0*/  LOP3.LUT R2, R2, 0xffff, RZ, 0xc0, !PT ;  /* 0x0000ffff02027812 */ /* 0x000fcc00078ec0ff */
[----:B------:R-:W3:Y:S01]  /*58c0*/  LDC.64 R36, c[0x0][0xb28] ;  /* 0x0002ca00ff247b82 */ /* 0x000ee20000000a00 */
[----:B------:R-:W-:-:S05]  /*58d0*/  LOP3.LUT R3, R3, 0xffff, RZ, 0xc0, !PT ;  /* 0x0000ffff03037812 */ /* 0x000fca00078ec0ff */
[----:B------:R1:W-:Y:S02]  /*58e0*/  STL.64 [R1], R2 ;  /* 0x0000000201007387 */ /* 0x0003e40000100a00 */
[----:B------:R-:W1:Y:S08]  /*58f0*/  LDC.64 R86, c[0x0][0x890] ;  /* 0x00022400ff567b82 */ /* 0x000e700000000a00 */
[----:B------:R-:W1:Y:S08]  /*5900*/  LDC.64 R82, c[0x0][0x8b0] ;  /* 0x00022c00ff527b82 */ /* 0x000e700000000a00 */
[----:B------:R-:W1:Y:S08]  /*5910*/  LDC.64 R80, c[0x0][0x8a8] ;  /* 0x00022a00ff507b82 */ /* 0x000e700000000a00 */
[----:B------:R-:W1:Y:S08]  /*5920*/  LDC.64 R94, c[0x0][0xa80] ;  /* 0x0002a000ff5e7b82 */ /* 0x000e700000000a00 */
[----:B------:R-:W1:Y:S08]  /*5930*/  LDC.64 R92, c[0x0][0xa88] ;  /* 0x0002a200ff5c7b82 */ /* 0x000e700000000a00 */
[----:B------:R-:W1:Y:S08]  /*5940*/  LDC.64 R90, c[0x0][0xa90] ;  /* 0x0002a400ff5a7b82 */ /* 0x000e700000000a00 */
[----:B--234-:R-:W1:Y:S02]  /*5950*/  LDC R106, c[0x0][0x374] ;  /* 0x0000dd00ff6a7b82 */ /* 0x01ce640000000800 */
.L_x_117:
[----:B-1----:R-:W-:Y:S04]  /*5960*/  SHF.L.U32 R3, R109, 0x1f, RZ ;  /* 0x0000001f6d037819 */ /* 0x002fe800000006ff */
[----:B------:R-:W1:Y:S02]  /*5970*/  SYNCS.PHASECHK.TRANS64.TRYWAIT P0, [UR41+0x1d0], R3 ;  /* 0x0001d003ff0075a7 */ /* 0x000e640008001129 */
[----:B-12---:R-:W-:Y:S05]  /*5980*/  @!P0 BRA `(.L_x_100) ;  /* 0x00000028004c8947 */ /* 0x006fea0003800000 */
.L_x_193:
[----:B------:R-:W2:Y:S01]  /*5990*/  LDC.64 R12, c[0x0][0xb10] ;  /* 0x0002c400ff0c7b82 */ /* 0x000ea20000000a00 */
[----:B------:R-:W3:Y:S01]  /*59a0*/  LDS.128 R20, [UR41+0x210] ;  /* 0x00021029ff147984 */ /* 0x000ee20008000c00 */
[----:B------:R-:W-:Y:S01]  /*59b0*/  UIADD3 UR4, UPT, UPT, UR41, 0x1d8, URZ ;  /* 0x000001d829047890 */ /* 0x000fe2000fffe0ff */
[----:B-1----:R-:W-:Y:S01]  /*59c0*/  IMAD R0, R44, 0x4, R1 ;  /* 0x000000042c007824 */ /* 0x002fe200078e0201 */
[----:B------:R-:W-:Y:S04]  /*59d0*/  ISETP.NE.AND P1, PT, R41, 0x1, PT ;  /* 0x000000012900780c */ /* 0x000fe80003f25270 */
[----:B------:R-:W1:Y:S01]  /*59e0*/  LDC.64 R10, c[0x0][0xb18] ;  /* 0x0002c600ff0a7b82 */ /* 0x000e620000000a00 */
[----:B------:R-:W-:Y:S01]  /*59f0*/  UPRMT UR4, URZ, 0x654, UR4 ;  /* 0x00000654ff047896 */ /* 0x000fe20008000004 */
[----:B------:R-:W-:Y:S01]  /*5a00*/  ISETP.GE.AND P0, PT, R40, 0x1, PT ;  /* 0x000000012800780c */ /* 0x000fe20003f06270 */
[----:B------:R-:W-:Y:S01]  /*5a10*/  @!PT LDS RZ, [RZ] ;  /* 0x00000000fffff984 */ /* 0x000fe20000000800 */
[----:B------:R-:W-:Y:S01]  /*5a20*/  @!PT LDS RZ, [RZ] ;  /* 0x00000000fffff984 */ /* 0x000fe20000000800 */
[----:B------:R-:W-:Y:S01]  /*5a30*/  @!PT LDS RZ, [RZ] ;  /* 0x00000000fffff984 */ /* 0x000fe20000000800 */
[----:B------:R-:W-:Y:S01]  /*5a40*/  @!PT LDS RZ, [RZ] ;  /* 0x00000000fffff984 */ /* 0x000fe20000000800 */
[----:B------:R4:W-:Y:S06]  /*5a50*/  MEMBAR.ALL.CTA ;  /* 0x0000000000007992 */ /* 0x0009ec0000008000 */
[----:B----4-:R-:W4:Y:S01]  /*5a60*/  FENCE.VIEW.ASYNC.S ;  /* 0x00000000000073c6 */ /* 0x010f220000000000 */
[----:B------:R-:W1:Y:S08]  /*5a70*/  @!P1 LDC R14, c[0x0][0xb20] ;  /* 0x0002c800ff0e9b82 */ /* 0x000e700000000800 */
[----:B------:R-:W1:Y:S01]  /*5a80*/  @!P1 LDC R9, c[0x0][0xb0c] ;  /* 0x0002c300ff099b82 */ /* 0x000e620000000800 */
[----:B----4-:R-:W-:Y:S01]  /*5a90*/  SYNCS.ARRIVE.TRANS64.RED.A1T0 RZ, [UR4], RZ ;  /* 0x000000ffffff79a7 */ /* 0x010fe20008100404 */
[----:B------:R4:W5:Y:S01]  /*5aa0*/  LDL R17, [R0] ;  /* 0x0000000000117983 */ /* 0x0009620000100800 */
[----:B---3--:R-:W-:Y:S04]  /*5ab0*/  LOP3.LUT P4, RZ, R22, 0x1, RZ, 0xc0, !PT ;  /* 0x0000000116ff7812 */ /* 0x008fe8000788c0ff */
[----:B------:R-:W-:Y:S09]  /*5ac0*/  P2R R115, PR, RZ, 0x10 ;  /* 0x00000010ff737803 */ /* 0x000ff20000000000 */
[----:B------:R-:W-:Y:S02]  /*5ad0*/  @P4 MOV R45, R20 ;  /* 0x00000014002d4202 */ /* 0x000fe40000000f00 */
[----:B------:R-:W-:Y:S01]  /*5ae0*/  @P4 LOP3.LUT R43, R21, 0xffff, RZ, 0xc0, !PT ;  /* 0x0000ffff152b4812 */ /* 0x000fe200078ec0ff */
[----:B--2-4-:R-:W-:Y:S06]  /*5af0*/  @!P0 BRA `(.L_x_101) ;  /* 0x0000000000a48947 */ /* 0x014fec0003800000 */
[----:B------:R-:W-:Y:S01]  /*5b00*/  IMAD.HI.U32 R19, R106, R39, RZ ;  /* 0x000000276a137227 */ /* 0x000fe200078e00ff */
[----:B------:R-:W-:Y:S02]  /*5b10*/  ISETP.NE.AND P0, PT, R38, 0x1, PT ;  /* 0x000000012600780c */ /* 0x000fe40003f05270 */
[----:B------:R-:W-:Y:S01]  /*5b20*/  ISETP.NE.AND P2, PT, R40, 0x1, PT ;  /* 0x000000012800780c */ /* 0x000fe20003f45270 */
[----:B------:R-:W-:Y:S01]  /*5b30*/  IMAD.HI.U32 R16, R105, R88, RZ ;  /* 0x0000005869107227 */ /* 0x000fe200078e00ff */
[----:B------:R-:W-:Y:S02]  /*5b40*/  SHF.R.U32.HI R19, RZ, R104, R19 ;  /* 0x00000068ff137219 */ /* 0x000fe40000011613 */
[----:B------:R-:W-:Y:S01]  /*5b50*/  ISETP.NE.AND P3, PT, R42, 0x1, PT ;  /* 0x000000012a00780c */ /* 0x000fe20003f65270 */
[----:B------:R-:W-:Y:S01]  /*5b60*/  IMAD.HI.U32 R24, R45, R88, RZ ;  /* 0x000000582d187227 */ /* 0x000fe200078e00ff */
[----:B------:R-:W-:Y:S02]  /*5b70*/  SHF.R.U32.HI R16, RZ, R89, R16 ;  /* 0x00000059ff107219 */ /* 0x000fe40000011610 */
[----:B------:R-:W-:Y:S01]  /*5b80*/  SEL R3, R106, R19, !P0 ;  /* 0x000000136a037207 */ /* 0x000fe20004000000 */
[----:B------:R-:W-:Y:S01]  /*5b90*/  IMAD.HI.U32 R19, R43, R39, RZ ;  /* 0x000000272b137227 */ /* 0x000fe200078e00ff */
[----:B------:R-:W-:Y:S02]  /*5ba0*/  SEL R7, R105, R16, !P3 ;  /* 0x0000001069077207 */ /* 0x000fe40005800000 */
[----:B------:R-:W-:Y:S01]  /*5bb0*/  SHF.R.U32.HI R24, RZ, R89, R24 ;  /* 0x00000059ff187219 */ /* 0x000fe20000011618 */
[-C--:B------:R-:W-:Y:S04]  /*5bc0*/  IMAD.HI.U32 R16, R3, R36.reuse, RZ ;  /* 0x0000002403107227 */ /* 0x080fe800078e00ff */
[----:B------:R-:W-:Y:S01]  /*5bd0*/  IMAD.HI.U32 R18, R7, R36, RZ ;  /* 0x0000002407127227 */ /* 0x000fe200078e00ff */
[-C--:B------:R-:W-:Y:S02]  /*5be0*/  @P2 SHF.R.U32.HI R3, RZ, R37.reuse, R16 ;  /* 0x00000025ff032219 */ /* 0x080fe40000011610 */
[----:B------:R-:W-:Y:S02]  /*5bf0*/  SHF.R.U32.HI R16, RZ, R104, R19 ;  /* 0x00000068ff107219 */ /* 0x000fe40000011613 */
[----:B------:R-:W-:Y:S01]  /*5c00*/  @P2 SHF.R.U32.HI R7, RZ, R37, R18 ;  /* 0x00000025ff072219 */ /* 0x000fe20000011612 */
[C---:B------:R-:W-:Y:S01]  /*5c10*/  IMAD R2, R40.reuse, R3, RZ ;  /* 0x0000000328027224 */ /* 0x040fe200078e02ff */
[----:B------:R-:W-:Y:S02]  /*5c20*/  SEL R5, R43, R16, !P0 ;  /* 0x000000102b057207 */ /* 0x000fe40004000000 */
[----:B------:R-:W-:Y:S01]  /*5c30*/  SEL R3, R45, R24, !P3 ;  /* 0x000000182d037207 */ /* 0x000fe20005800000 */
[----:B------:R-:W-:Y:S01]  /*5c40*/  IMAD R4, R40, R7, RZ ;  /* 0x0000000728047224 */ /* 0x000fe200078e02ff */
[C---:B------:R-:W-:Y:S01]  /*5c50*/  ISETP.GE.AND P0, PT, R5.reuse, R2, PT ;  /* 0x000000020500720c */ /* 0x040fe20003f06270 */
[----:B------:R-:W-:Y:S03]  /*5c60*/  IMAD.HI.U32 R6, R5, R36, RZ ;  /* 0x0000002405067227 */ /* 0x000fe600078e00ff */
[----:B------:R-:W-:Y:S01]  /*5c70*/  ISETP.GE.OR P0, PT, R3, R4, P0 ;  /* 0x000000040300720c */ /* 0x000fe20000706670 */
[----:B------:R-:W-:Y:S01]  /*5c80*/  IMAD.MOV R4, RZ, RZ, -R3 ;  /* 0x000000ffff047224 */ /* 0x000fe200078e0a03 */
[-C--:B------:R-:W-:Y:S03]  /*5c90*/  SHF.R.U32.HI R6, RZ, R37.reuse, R6 ;  /* 0x00000025ff067219 */ /* 0x080fe60000011606 */
[----:B------:R-:W-:Y:S01]  /*5ca0*/  IMAD R45, R42, R4, R45 ;  /* 0x000000042a2d7224 */ /* 0x000fe200078e022d */
[----:B------:R-:W-:Y:S05]  /*5cb0*/  SEL R15, R5, R6, !P2 ;  /* 0x00000006050f7207 */ /* 0x000fea0005000000 */
[----:B------:R-:W-:Y:S02]  /*5cc0*/  IMAD.MOV R6, RZ, RZ, -R15 ;  /* 0x000000ffff067224 */ /* 0x000fe400078e0a0f */
[C---:B------:R-:W-:Y:S04]  /*5cd0*/  @!P0 IMAD.HI.U32 R2, R3.reuse, R36, RZ ;  /* 0x0000002403028227 */ /* 0x040fe800078e00ff */
[----:B------:R-:W-:Y:S01]  /*5ce0*/  IMAD R6, R40, R6, R5 ;  /* 0x0000000628067224 */ /* 0x000fe200078e0205 */
[----:B------:R-:W-:Y:S04]  /*5cf0*/  @!P0 SHF.R.U32.HI R2, RZ, R37, R2 ;  /* 0x00000025ff028219 */ /* 0x000fe80000011602 */
[----:B------:R-:W-:Y:S02]  /*5d00*/  @!P0 SEL R0, R3, R2, !P2 ;  /* 0x0000000203008207 */ /* 0x000fe40005000000 */
[----:B------:R-:W-:Y:S02]  /*5d10*/  IADD3 R2, PT, PT, -R5, RZ, RZ ;  /* 0x000000ff05027210 */ /* 0x000fe40007ffe1ff */
[----:B------:R-:W-:Y:S01]  /*5d20*/  @!P0 IADD3 R8, PT, PT, R15, -R0, RZ ;  /* 0x800000000f088210 */ /* 0x000fe20007ffe0ff */
[----:B------:R-:W-:Y:S02]  /*5d30*/  @!P0 IMAD R0, R7, R6, R0 ;  /* 0x0000000607008224 */ /* 0x000fe400078e0200 */
[----:B------:R-:W-:Y:S02]  /*5d40*/  IMAD R43, R38, R2, R43 ;  /* 0x00000002262b7224 */ /* 0x000fe400078e022b */
[----:B------:R-:W-:Y:S02]  /*5d50*/  @!P0 IMAD R5, R8, R40, R3 ;  /* 0x0000002808058224 */ /* 0x000fe400078e0203 */
[----:B------:R-:W-:Y:S04]  /*5d60*/  @!P0 IMAD.MOV.U32 R3, RZ, RZ, R0 ;  /* 0x000000ffff038224 */ /* 0x000fe800078e0000 */
[----:B------:R-:W-:Y:S02]  /*5d70*/  IMAD R45, R3, R42, R45 ;  /* 0x0000002a032d7224 */ /* 0x000fe400078e022d */
[----:B------:R-:W-:Y:S07]  /*5d80*/  IMAD R43, R5, R38, R43 ;  /* 0x00000026052b7224 */ /* 0x000fee00078e022b */
.L_x_101:
[----:B-1----:R-:W-:Y:S01]  /*5d90*/  @!P1 ISETP.NE.AND P0, PT, R10, 0x1, PT ;  /* 0x000000010a00980c */ /* 0x002fe20003f05270 */
[----:B------:R-:W-:Y:S01]  /*5da0*/  @!P1 IMAD.HI.U32 R0, R45, R12, RZ ;  /* 0x0000000c2d009227 */ /* 0x000fe200078e00ff */
[----:B------:R-:W-:Y:S01]  /*5db0*/  @!P1 ISETP.NE.AND P2, PT, R9, 0x1, PT ;  /* 0x000000010900980c */ /* 0x000fe20003f45270 */
[----:B------:R-:W-:Y:S01]  /*5dc0*/  ULOP3.LUT UP0, URZ, UR40, 0x1b0, URZ, 0xc0, !UPT ;  /* 0x000001b028ff7892 */ /* 0x000fe2000f80c0ff */
[----:B------:R-:W-:Y:S01]  /*5dd0*/  @P4 SHF.R.U32.HI R20, RZ, 0x10, R21 ;  /* 0x00000010ff144819 */ /* 0x000fe20000011615 */
[----:B------:R-:W-:Y:S01]  /*5de0*/  @!P1 IMAD.HI.U32 R3, R43, R11, RZ ;  /* 0x0000000b2b039227 */ /* 0x000fe200078e00ff */
[----:B------:R-:W-:Y:S02]  /*5df0*/  @!P1 SHF.R.U32.HI R0, RZ, R13, R0 ;  /* 0x0000000dff009219 */ /* 0x000fe40000011600 */
[----:B------:R-:W-:Y:S02]  /*5e00*/  @P4 R2UR UR43, R20 ;  /* 0x00000000142b42ca */ /* 0x000fe400000e0000 */
[----:B------:R-:W-:Y:S02]  /*5e10*/  @!P1 SHF.R.U32.HI R2, RZ, R14, R3 ;  /* 0x0000000eff029219 */ /* 0x000fe40000011603 */
[----:B------:R-:W-:Y:S02]  /*5e20*/  @!P1 SEL R3, R45, R0, !P2 ;  /* 0x000000002d039207 */ /* 0x000fe40005000000 */
[----:B------:R-:W-:Y:S05]  /*5e30*/  @!P1 SEL R2, R43, R2, !P0 ;  /* 0x000000022b029207 */ /* 0x000fea0004000000 */
[----:B------:R-:W-:Y:S02]  /*5e40*/  @!P1 IMAD.IADD R0, R2, 0x1, -R3 ;  /* 0x0000000102009824 */ /* 0x000fe400078e0a03 */
[----:B------:R-:W-:Y:S02]  /*5e50*/  @!P1 IMAD.IADD R2, R3, 0x1, -R2 ;  /* 0x0000000103029824 */ /* 0x000fe400078e0a02 */
[----:B------:R-:W-:Y:S02]  /*5e60*/  @!P1 IMAD R45, R0, R9, R45 ;  /* 0x00000009002d9224 */ /* 0x000fe400078e022d */
[----:B------:R-:W-:Y:S01]  /*5e70*/  @!P1 IMAD R43, R2, R10, R43 ;  /* 0x0000000a022b9224 */ /* 0x000fe200078e022b */
[----:B------:R-:W-:Y:S06]  /*5e80*/  BRA.U !UP0, `(.L_x_102) ;  /* 0x0000000108407547 */ /* 0x000fec000b800000 */
[----:B------:R-:W1:Y:S01]  /*5e90*/  LDCU.64 UR8, c[0x4][0x80] ;  /* 0x01001000ff0877ac */ /* 0x000e620008000a00 */
[----:B------:R-:W-:Y:S01]  /*5ea0*/  MOV R3, 0x0 ;  /* 0x0000000000037802 */ /* 0x000fe20000000f00 */
[----:B------:R-:W-:Y:S02]  /*5eb0*/  HFMA2 R12, -RZ, RZ, 0, 5.9604644775390625e-08 ;  /* 0x00000001ff0c7431 */ /* 0x000fe400000001ff */
[----:B------:R-:W-:Y:S02]  /*5ec0*/  IMAD.MOV.U32 R8, RZ, RZ, 0x70 ;  /* 0x00000070ff087424 */ /* 0x000fe400078e00ff */
[----:B------:R-:W-:Y:S01]  /*5ed0*/  IMAD.MOV.U32 R13, RZ, RZ, RZ ;  /* 0x000000ffff0d7224 */ /* 0x000fe200078e00ff */
[----:B------:R-:W2:Y:S01]  /*5ee0*/  LDCU.64 UR6, c[0x4][0x88] ;  /* 0x01001100ff0677ac */ /* 0x000ea20008000a00 */
[----:B------:R-:W3:Y:S01]  /*5ef0*/  LDC.64 R2, c[0x4][R3] ;  /* 0x0100000003027b82 */ /* 0x000ee20000000a00 */
[----:B------:R-:W4:Y:S01]  /*5f00*/  LDCU.64 UR4, c[0x4][0x8] ;  /* 0x01000100ff0477ac */ /* 0x000f220008000a00 */
[----:B-1----:R-:W-:Y:S01]  /*5f10*/  MOV R5, UR9 ;  /* 0x0000000900057c02 */ /* 0x002fe20008000f00 */
[----:B------:R-:W-:Y:S01]  /*5f20*/  IMAD.U32 R4, RZ, RZ, UR8 ;  /* 0x00000008ff047e24 */ /* 0x000fe2000f8e00ff */
[----:B--2---:R-:W-:Y:S01]  /*5f30*/  MOV R7, UR7 ;  /* 0x0000000700077c02 */ /* 0x004fe20008000f00 */
[----:B------:R-:W-:Y:S01]  /*5f40*/  IMAD.U32 R6, RZ, RZ, UR6 ;  /* 0x00000006ff067e24 */ /* 0x000fe2000f8e00ff */
[----:B----4-:R-:W-:Y:S01]  /*5f50*/  MOV R11, UR5 ;  /* 0x00000005000b7c02 */ /* 0x010fe20008000f00 */
[----:B------:R-:W-:Y:S02]  /*5f60*/  IMAD.U32 R10, RZ, RZ, UR4 ;  /* 0x00000004ff0a7e24 */ /* 0x000fe4000f8e00ff */
[----:B------:R-:W-:Y:S07]  /*5f70*/  LEPC R20, `(.L_x_102) ;  /* 0x000000001014794e */ /* 0x000fee0000000000 */
[----:B---3-5:R-:W-:Y:S05]  /*5f80*/  CALL.ABS.NOINC R2 ;  /* 0x0000000002007343 */ /* 0x028fea0003c00000 */
.L_x_102:
[----:B------:R-:W-:Y:S01]  /*5f90*/  LOP3.LUT P0, RZ, R114, 0x1b0, RZ, 0xc0, !PT ;  /* 0x000001b072ff7812 */ /* 0x000fe2000780c0ff */
[----:B------:R-:W-:Y:S11]  /*5fa0*/  BSSY.RECONVERGENT B6, `(.L_x_103) ;  /* 0x0000013000067945 */ /* 0x000ff60003800200 */
[----:B------:R-:W-:Y:S01]  /*5fb0*/  @!UPT UIADD3 URZ, UPT, UPT, URZ, URZ, URZ ;  /* 0x000000fffffff290 */ /* 0x000fe2000fffe0ff */
[----:B------:R-:W-:Y:S05]  /*5fc0*/  @!P0 BRA `(.L_x_104) ;  /* 0x0000000000408947 */ /* 0x000fea0003800000 */
        /* <DEDUP_REMOVED lines=16> */
.L_x_104:
[----:B------:R-:W-:Y:S05]  /*60d0*/  BSYNC.RECONVERGENT B6 ;  /* 0x0000000000067941 */ /* 0x000fea0003800200 */
.L_x_103:
[----:B------:R-:W-:Y:S01]  /*60e0*/  ISETP.NE.U32.AND P3, PT, R86, RZ, PT ;  /* 0x000000ff5600720c */ /* 0x000fe20003f65070 */
[----:B------:R-:W-:Y:S01]  /*60f0*/  UISETP.NE.AND UP1, UPT, UR44, URZ, UPT ;  /* 0x000000ff2c00728c */ /* 0x000fe2000bf25270 */
[----:B------:R-:W-:Y:S02]  /*6100*/  ISETP.NE.U32.AND P4, PT, R82, RZ, PT ;  /* 0x000000ff5200720c */ /* 0x000fe40003f85070 */
[----:B------:R-:W-:Y:S02]  /*6110*/  ISETP.NE.AND.EX P3, PT, R87, RZ, PT, P3 ;  /* 0x000000ff5700720c */ /* 0x000fe40003f65330 */
[----:B------:R-:W-:Y:S02]  /*6120*/  PLOP3.LUT P1, PT, PT, PT, PT, 0x8, 0x80 ;  /* 0x000000000080781c */ /* 0x000fe40003f2e170 */
[----:B------:R-:W-:Y:S02]  /*6130*/  PLOP3.LUT P0, PT, PT, PT, UP1, 0x80, 0x8 ;  /* 0x000000000008781c */ /* 0x000fe40003f0f018 */
[----:B------:R-:W-:Y:S02]  /*6140*/  ISETP.NE.AND.EX P4, PT, R83, RZ, PT, P4 ;  /* 0x000000ff5300720c */ /* 0x000fe40003f85340 */
[----:B------:R-:W1:Y:S09]  /*6150*/  @UP1 LDCU.64 UR4, c[0x0][0x888] ;  /* 0x00011100ff0417ac */ /* 0x000e720008000a00 */
[----:B------:R-:W-:Y:S01]  /*6160*/  @P0 PLOP3.LUT P1, PT, P3, PT, PT, 0x80, 0x8 ;  /* 0x000000000008081c */ /* 0x000fe20001f2f070 */
[----:B-1----:R-:W-:Y:S04]  /*6170*/  @UP1 UISETP.NE.U32.AND UP0, UPT, UR4, URZ, UPT ;  /* 0x000000ff0400128c */ /* 0x002fe8000bf05070 */
[----:B------:R-:W-:Y:S04]  /*6180*/  @UP1 UISETP.NE.AND.EX UP0, UPT, UR5, URZ, UPT, UP0 ;  /* 0x000000ff0500128c */ /* 0x000fe8000bf05300 */
[----:B------:R-:W-:Y:S01]  /*6190*/  @UP1 USEL UR4, URZ, 0xffffffff, UP0 ;  /* 0xffffffffff041887 */ /* 0x000fe20008000000 */
[----:B------:R-:W-:Y:S11]  /*61a0*/  @!P3 BRA `(.L_x_105) ;  /* 0x00000000002cb947 */ /* 0x000ff60003800000 */
[----:B------:R-:W-:Y:S01]  /*61b0*/  ISETP.NE.U32.AND P2, PT, R84, RZ, PT ;  /* 0x000000ff5400720c */ /* 0x000fe20003f45070 */
[----:B------:R-:W-:Y:S03]  /*61c0*/  IMAD.MOV.U32 R102, RZ, RZ, 0x1 ;  /* 0x00000001ff667424 */ /* 0x000fe600078e00ff */
[----:B------:R-:W-:Y:S11]  /*61d0*/  ISETP.NE.AND.EX P2, PT, R85, RZ, PT, P2 ;  /* 0x000000ff5500720c */ /* 0x000ff60003f45320 */
[----:B------:R-:W-:Y:S02]  /*61e0*/  @!UPT UIADD3 URZ, UPT, UPT, URZ, URZ, URZ ;  /* 0x000000fffffff290 */ /* 0x000fe4000fffe0ff */
[----:B------:R-:W1:Y:S01]  /*61f0*/  @P2 LDC.64 R2, c[0x0][0x888] ;  /* 0x00022200ff022b82 */ /* 0x000e620000000a00 */
[----:B------:R-:W-:Y:S04]  /*6200*/  @P2 IMAD R0, R86, UR45, RZ ;  /* 0x0000002d56002c24 */ /* 0x000fe8000f8e02ff */
[----:B-1----:R-:W-:Y:S04]  /*6210*/  @P2 IMAD.WIDE R2, R0, 0x4, R2 ;  /* 0x0000000400022825 */ /* 0x002fe800078e0202 */
[----:B------:R-:W-:Y:S01]  /*6220*/  HFMA2 R0, -RZ, RZ, 0, 5.9604644775390625e-08 ;  /* 0x00000001ff007431 */ /* 0x000fe200000001ff */
[----:B-----5:R1:W5:Y:S04]  /*6230*/  @P2 LDG.E R49, desc[UR38][R2.64] ;  /* 0x0000002602312981 */ /* 0x020368000c1e1900 */
[----:B------:R-:W-:Y:S01]  /*6240*/  @!P2 PRMT R102, R0, 0x7610, R102 ;  /* 0x000076100066a816 */ /* 0x000fe20000000066 */
[----:B-1----:R-:W2:Y:S06]  /*6250*/  @!P2 LDC R49, c[0x0][0x880] ;  /* 0x00022000ff31ab82 */ /* 0x002eac0000000800 */
.L_x_105:
[----:B------:R-:W-:Y:S05]  /*6260*/  @!P4 BRA `(.L_x_106) ;  /* 0x000000000020c947 */ /* 0x000fea0003800000 */
[----:B------:R-:W-:Y:S04]  /*6270*/  ISETP.NE.U32.AND P2, PT, R80, RZ, PT ;  /* 0x000000ff5000720c */ /* 0x000fe80003f45070 */
[----:B------:R-:W-:Y:S11]  /*6280*/  ISETP.NE.AND.EX P2, PT, R81, RZ, PT, P2 ;  /* 0x000000ff5100720c */ /* 0x000ff60003f45320 */
[----:B------:R-:W-:Y:S02]  /*6290*/  @!UPT UIADD3 URZ, UPT, UPT, URZ, URZ, URZ ;  /* 0x000000fffffff290 */ /* 0x000fe4000fffe0ff */
[----:B------:R-:W1:Y:S01]  /*62a0*/  @P2 LDC.64 R2, c[0x0][0x8a8] ;  /* 0x00022a00ff022b82 */ /* 0x000e620000000a00 */
[----:B------:R-:W-:Y:S04]  /*62b0*/  @P2 IMAD R0, R82, UR45, RZ ;  /* 0x0000002d52002c24 */ /* 0x000fe8000f8e02ff */
[----:B-1----:R-:W-:Y:S05]  /*62c0*/  @P2 IMAD.WIDE R2, R0, 0x4, R2 ;  /* 0x0000000400022825 */ /* 0x002fea00078e0202 */
[----:B-----5:R1:W5:Y:S02]  /*62d0*/  @P2 LDG.E R47, desc[UR38][R2.64] ;  /* 0x00000026022f2981 */ /* 0x020364000c1e1900 */
[----:B-1----:R-:W3:Y:S02]  /*62e0*/  @!P2 LDC R47, c[0x0][0x8a0] ;  /* 0x00022800ff2fab82 */ /* 0x002ee40000000800 */
.L_x_106:
[----:B--2--5:R-:W-:Y:S01]  /*62f0*/  @P0 FSETP.NEU.AND P4, PT, R49, RZ, PT ;  /* 0x000000ff3100020b */ /* 0x024fe20003f8d000 */
[----:B------:R-:W-:Y:S01]  /*6300*/  IMAD.U32 R0, RZ, RZ, UR4 ;  /* 0x00000004ff007e24 */ /* 0x000fe2000f8e00ff */
[----:B------:R-:W-:Y:S01]  /*6310*/  @P0 LOP3.LUT P2, RZ, R102, 0xff, RZ, 0xc0, !PT ;  /* 0x000000ff66ff0812 */ /* 0x000fe2000784c0ff */
[----:B------:R-:W-:Y:S01]  /*6320*/  BSSY B1, `(.L_x_107) ;  /* 0x0000034000017945 */ /* 0x000fe20003800000 */
[----:B------:R-:W-:Y:S01]  /*6330*/  @P0 SEL R5, RZ, 0xffffffff, P4 ;  /* 0xffffffffff050807 */ /* 0x000fe20002000000 */
[----:B------:R-:W-:Y:S01]  /*6340*/  IMAD.IADD R32, R46, 0x1, R17 ;  /* 0x000000012e207824 */ /* 0x000fe200078e0211 */
[----:B------:R-:W-:Y:S02]  /*6350*/  LEA R96, R44, UR41, 0x3 ;  /* 0x000000292c607c11 */ /* 0x000fe4000f8e18ff */
[----:B------:R-:W-:Y:S02]  /*6360*/  CS2R R54, SRZ ;  /* 0x0000000000367805 */ /* 0x000fe4000001ff00 */
[----:B------:R-:W-:Y:S02]  /*6370*/  @P1 SEL R5, R0, R5, !P2 ;  /* 0x0000000500051207 */ /* 0x000fe40005000000 */
[----:B------:R-:W-:Y:S02]  /*6380*/  CS2R R52, SRZ ;  /* 0x0000000000347805 */ /* 0x000fe4000001ff00 */
[----:B------:R-:W-:Y:S02]  /*6390*/  SHF.L.U32 R3, R110, 0x1f, RZ ;  /* 0x0000001f6e037819 */ /* 0x000fe400000006ff */
[----:B------:R-:W-:Y:S02]  /*63a0*/  CS2R R58, SRZ ;  /* 0x00000000003a7805 */ /* 0x000fe4000001ff00 */
[----:B------:R-:W-:Y:S02]  /*63b0*/  @P0 LOP3.LUT R5, R5, 0x1, RZ, 0xc0, !PT ;  /* 0x0000000105050812 */ /* 0x000fe400078ec0ff */
[----:B------:R-:W-:Y:S02]  /*63c0*/  CS2R R56, SRZ ;  /* 0x0000000000387805 */ /* 0x000fe4000001ff00 */
[----:B------:R-:W-:Y:S02]  /*63d0*/  PLOP3.LUT P5, PT, PT, PT, PT, 0x8, 0x80 ;  /* 0x000000000080781c */ /* 0x000fe40003fae170 */
[----:B------:R-:W-:Y:S11]  /*63e0*/  ISETP.NE.U32.OR P1, PT, R5, 0x1, !P0 ;  /* 0x000000010500780c */ /* 0x000ff60004725470 */
[----:B------:R-:W-:Y:S02]  /*63f0*/  @!UPT UIADD3 URZ, UPT, UPT, URZ, URZ, URZ ;  /* 0x000000fffffff290 */ /* 0x000fe4000fffe0ff */
[----:B------:R-:W-:Y:S04]  /*6400*/  @P1 SHF.L.U32 R2, R108, 0x1f, RZ ;  /* 0x0000001f6c021819 */ /* 0x000fe800000006ff */
[----:B------:R-:W1:Y:S01]  /*6410*/  @P1 SYNCS.PHASECHK.TRANS64.TRYWAIT P0, [UR41+0x1b0], R2 ;  /* 0x0001b002ff0015a7 */ /* 0x000e620008001129 */
[----:B------:R2:W4:Y:S01]  /*6420*/  SYNCS.PHASECHK.TRANS64.TRYWAIT P4, [R96+URZ+0x1e0], R3 ;  /* 0x0001e003600075a7 */ /* 0x00052200080811ff */
[----:B-1----:R-:W-:Y:S01]  /*6430*/  @P1 PLOP3.LUT P5, PT, P0, PT, PT, 0x8, 0x80 ;  /* 0x000000000080181c */ /* 0x002fe200007ae170 */
[----:B------:R-:W-:Y:S01]  /*6440*/  @!UPT UIADD3 URZ, UPT, UPT, URZ, URZ, URZ ;  /* 0x000000fffffff290 */ /* 0x000fe2000fffe0ff */
[----:B--2-4-:R-:W-:Y:S11]  /*6450*/  @!P1 BRA `(.L_x_108) ;  /* 0x0000000000809947 */ /* 0x014ff60003800000 */
[----:B------:R-:W-:Y:S01]  /*6460*/  ISETP.NE.U32.AND P0, PT, RZ, UR36, PT ;  /* 0x00000024ff007c0c */ /* 0x000fe2000bf05070 */
[----:B------:R-:W-:Y:S01]  /*6470*/  BSSY B0, `(.L_x_109) ;  /* 0x0000012000007945 */ /* 0x000fe20003800000 */
[----:B------:R-:W-:Y:S02]  /*6480*/  FSETP.NEU.AND P2, PT, R49, RZ, PT ;  /* 0x000000ff3100720b */ /* 0x000fe40003f4d000 */
[----:B------:R-:W-:Y:S02]  /*6490*/  CS2R R58, SRZ ;  /* 0x00000000003a7805 */ /* 0x000fe4000001ff00 */
[----:B------:R-:W-:Y:S02]  /*64a0*/  ISETP.NE.AND.EX P0, PT, RZ, UR37, PT, P0 ;  /* 0x00000025ff007c0c */ /* 0x000fe4000bf05300 */
[----:B------:R-:W-:Y:S02]  /*64b0*/  CS2R R56, SRZ ;  /* 0x0000000000387805 */ /* 0x000fe4000001ff00 */
[----:B------:R-:W-:Y:S02]  /*64c0*/  LOP3.LUT P1, RZ, R102, 0xff, RZ, 0xc0, !PT ;  /* 0x000000ff66ff7812 */ /* 0x000fe4000782c0ff */
[----:B------:R-:W-:Y:S02]  /*64d0*/  CS2R R54, SRZ ;  /* 0x0000000000367805 */ /* 0x000fe4000001ff00 */
[----:B------:R-:W-:Y:S02]  /*64e0*/  SEL R0, RZ, 0xffffffff, P2 ;  /* 0xffffffffff007807 */ /* 0x000fe40001000000 */
[----:B------:R-:W-:Y:S02]  /*64f0*/  CS2R R52, SRZ ;  /* 0x0000000000347805 */ /* 0x000fe4000001ff00 */
[----:B------:R-:W-:Y:S04]  /*6500*/  SEL R5, RZ, 0xffffffff, P0 ;  /* 0xffffffffff057807 */ /* 0x000fe80000000000 */
[----:B------:R-:W-:Y:S04]  /*6510*/  @P3 SEL R0, R5, R0, !P1 ;  /* 0x0000000005003207 */ /* 0x000fe80004800000 */
[----:B------:R-:W-:Y:S04]  /*6520*/  LOP3.LUT R0, R0, 0x1, RZ, 0xc0, !PT ;  /* 0x0000000100007812 */ /* 0x000fe800078ec0ff */
[----:B------:R-:W-:Y:S01]  /*6530*/  ISETP.NE.U32.AND P0, PT, R0, 0x1, PT ;  /* 0x000000010000780c */ /* 0x000fe20003f05070 */
[----:B------:R-:W-:Y:S01]  /*6540*/  @!UPT UIADD3 URZ, UPT, UPT, URZ, URZ, URZ ;  /* 0x000000fffffff290 */ /* 0x000fe2000fffe0ff */
[----:B------:R-:W-:Y:S11]  /*6550*/  @!P5 BRA `(.L_x_110) ;  /* 0x00000000000cd947 */ /* 0x000ff60003800000 */
[----:B------:R-:W-:Y:S04]  /*6560*/  SHF.L.U32 R5, R108, 0x1f, RZ ;  /* 0x0000001f6c057819 */ /* 0x000fe800000006ff */
[----:B------:R-:W1:Y:S02]  /*6570*/  SYNCS.PHASECHK.TRANS64.TRYWAIT P1, [UR41+0x1b0], R5 ;  /* 0x0001b005ff0075a7 */ /* 0x000e640008021129 */
[----:B-1----:R-:W-:Y:S05]  /*6580*/  @!P1 BRA `(.L_x_111) ;  /* 0x0000001c00649947 */ /* 0x002fea0003800000 */
.L_x_110:
[----:B------:R-:W-:Y:S05]  /*6590*/  BSYNC B0 ;  /* 0x0000000000007941 */ /* 0x000fea0003800000 */
.L_x_109:
[----:B------:R2:W4:Y:S01]  /*65a0*/  @P0 LDS.128 R56, [R112+UR41+0x400] ;  /* 0x0004002970380984 */ /* 0x0005220008000c00 */
[----:B------:R-:W-:Y:S01]  /*65b0*/  UIADD3 UR4, UPT, UPT, UR41, 0x1b8, URZ ;  /* 0x000001b829047890 */ /* 0x000fe2000fffe0ff */
[----:B------:R-:W-:Y:S02]  /*65c0*/  LOP3.LUT R108, R108, 0x1, RZ, 0x3c, !PT ;  /* 0x000000016c6c7812 */ /* 0x000fe400078e3cff */
[----:B------:R2:W1:Y:S01]  /*65d0*/  @P0 LDS.128 R52, [R111+0x10] ;  /* 0x000010006f340984 */ /* 0x0004620000000c00 */
[----:B------:R-:W-:Y:S01]  /*65e0*/  UPRMT UR4, UR42, 0x654, UR4 ;  /* 0x000006542a047896 */ /* 0x000fe20008000004 */
[----:B------:R-:W-:Y:S01]  /*65f0*/  @!PT LDS RZ, [RZ] ;  /* 0x00000000fffff984 */ /* 0x000fe20000000800 */
[----:B------:R-:W-:Y:S01]  /*6600*/  @!PT LDS RZ, [RZ] ;  /* 0x00000000fffff984 */ /* 0x000fe20000000800 */
[----:B------:R-:W-:Y:S01]  /*6610*/  @!PT LDS RZ, [RZ] ;  /* 0x00000000fffff984 */ /* 0x000fe20000000800 */
[----:B------:R-:W-:Y:S01]  /*6620*/  @!PT LDS RZ, [RZ] ;  /* 0x00000000fffff984 */ /* 0x000fe20000000800 */
[----:B------:R5:W-:Y:S06]  /*6630*/  MEMBAR.ALL.CTA ;  /* 0x0000000000007992 */ /* 0x000bec0000008000 */
[----:B-----5:R-:W5:Y:S02]  /*6640*/  FENCE.VIEW.ASYNC.S ;  /* 0x00000000000073c6 */ /* 0x020f640000000000 */
[----:B-----5:R-:W-:Y:S03]  /*6650*/  SYNCS.ARRIVE.TRANS64.RED.A1T0 RZ, [UR4], RZ ;  /* 0x000000ffffff79a7 */ /* 0x020fe60008100404 */
.L_x_108:
[----:B------:R-:W-:Y:S05]  /*6660*/  BSYNC B1 ;  /* 0x0000000000017941 */ /* 0x000fea0003800000 */
.L_x_107:
[----:B-1----:R-:W-:Y:S04]  /*6670*/  SHF.R.U32.HI R0, RZ, 0x15, R32 ;  /* 0x00000015ff007819 */ /* 0x002fe80000011620 */
[----:B------:R-:W-:Y:S01]  /*6680*/  LOP3.LUT P0, RZ, R0, 0x3, R113, 0x48, !PT ;  /* 0x0000000300ff7812 */ /* 0x000fe20007804871 */
[----:B------:R-:W-:Y:S01]  /*6690*/  @!UPT UIADD3 URZ, UPT, UPT, URZ, URZ, URZ ;  /* 0x000000fffffff290 */ /* 0x000fe2000fffe0ff */
[----:B------:R-:W-:Y:S11]  /*66a0*/  @P4 BRA `(.L_x_112) ;  /* 0x0000000000084947 */ /* 0x000ff60003800000 */
[----:B------:R-:W1:Y:S02]  /*66b0*/  SYNCS.PHASECHK.TRANS64.TRYWAIT P1, [R96+URZ+0x1e0], R3 ;  /* 0x0001e003600075a7 */ /* 0x000e6400080211ff */
[----:B-1----:R-:W-:Y:S05]  /*66c0*/  @!P1 BRA `(.L_x_113) ;  /* 0x0000001c002c9947 */ /* 0x002fea0003800000 */
.L_x_112:
[----:B------:R-:W-:Y:S05]  /*66d0*/  @!P0 BRA `(.L_x_114) ;  /* 0x0000000000408947 */ /* 0x000fea0003800000 */
[----:B------:R-:W1:Y:S01]  /*66e0*/  LDCU.64 UR8, c[0x4][0x70] ;  /* 0x01000e00ff0877ac */ /* 0x000e620008000a00 */
[----:B------:R-:W-:Y:S01]  /*66f0*/  MOV R3, 0x0 ;  /* 0x0000000000037802 */ /* 0x000fe20000000f00 */
[----:B------:R-:W-:Y:S02]  /*6700*/  HFMA2 R12, -RZ, RZ, 0, 5.9604644775390625e-08 ;  /* 0x00000001ff0c7431 */ /* 0x000fe400000001ff */
[----:B------:R-:W-:Y:S02]  /*6710*/  IMAD.MOV.U32 R8, RZ, RZ, 0x192 ;  /* 0x00000192ff087424 */ /* 0x000fe400078e00ff */
[----:B------:R-:W-:Y:S01]  /*6720*/  IMAD.MOV.U32 R13, RZ, RZ, RZ ;  /* 0x000000ffff0d7224 */ /* 0x000fe200078e00ff */
[----:B------:R-:W5:Y:S01]  /*6730*/  LDCU.64 UR6, c[0x4][0x78] ;  /* 0x01000f00ff0677ac */ /* 0x000f620008000a00 */
[----:B------:R-:W2:Y:S01]  /*6740*/  LDC.64 R2, c[0x4][R3] ;  /* 0x0100000003027b82 */ /* 0x000ea20000000a00 */
[----:B------:R-:W3:Y:S01]  /*6750*/  LDCU.64 UR4, c[0x4][0x10] ;  /* 0x01000200ff0477ac */ /* 0x000ee20008000a00 */
[----:B-1----:R-:W-:Y:S01]  /*6760*/  MOV R5, UR9 ;  /* 0x0000000900057c02 */ /* 0x002fe20008000f00 */
[----:B------:R-:W-:Y:S01]  /*6770*/  IMAD.U32 R4, RZ, RZ, UR8 ;  /* 0x00000008ff047e24 */ /* 0x000fe2000f8e00ff */
[----:B-----5:R-:W-:Y:S01]  /*6780*/  MOV R7, UR7 ;  /* 0x0000000700077c02 */ /* 0x020fe20008000f00 */
[----:B------:R-:W-:Y:S01]  /*6790*/  IMAD.U32 R6, RZ, RZ, UR6 ;  /* 0x00000006ff067e24 */ /* 0x000fe2000f8e00ff */
[----:B---3--:R-:W-:Y:S01]  /*67a0*/  MOV R11, UR5 ;  /* 0x00000005000b7c02 */ /* 0x008fe20008000f00 */
[----:B------:R-:W-:Y:S02]  /*67b0*/  IMAD.U32 R10, RZ, RZ, UR4 ;  /* 0x00000004ff0a7e24 */ /* 0x000fe4000f8e00ff */
[----:B------:R-:W-:Y:S07]  /*67c0*/  LEPC R20, `(.L_x_114) ;  /* 0x000000001014794e */ /* 0x000fee0000000000 */
[----:B--2-4-:R-:W-:Y:S05]  /*67d0*/  CALL.ABS.NOINC R2 ;  /* 0x0000000002007343 */ /* 0x014fea0003c00000 */
.L_x_114:
[----:B------:R-:W-:Y:S01]  /*67e0*/  LOP3.LUT P0, RZ, R107, 0x60, RZ, 0xc0, !PT ;  /* 0x000000606bff7812 */ /* 0x000fe2000780c0ff */
[----:B------:R-:W-:Y:S05]  /*67f0*/  WARPSYNC.ALL ;  /* 0x0000000000007948 */ /* 0x000fea0003800000 */
[----:B------:R-:W-:Y:S01]  /*6800*/  R2UR UR4, R32 ;  /* 0x00000000200472ca */ /* 0x000fe200000e0000 */
[----:B------:R-:W-:Y:S01]  /*6810*/  BSSY.RECONVERGENT B0, `(.L_x_115) ;  /* 0x00000b4000007945 */ /* 0x000fe20003800200 */
[-C--:B----4-:R-:W-:Y:S02]  /*6820*/  F2FP.F16.E4M3.UNPACK_B R50, R56.reuse ;  /* 0x00000038ff32723e */ /* 0x090fe400020006ff */
[----:B------:R-:W-:Y:S02]  /*6830*/  F2FP.F16.E4M3.UNPACK_B R63, R56.H1 ;  /* 0x00000038ff3f723e */ /* 0x000fe400030006ff */
[-C--:B------:R-:W-:Y:S01]  /*6840*/  F2FP.F16.E4M3.UNPACK_B R56, R57.reuse ;  /* 0x00000039ff38723e */ /* 0x080fe200020006ff */
[--C-:B------:R-:W-:Y:S01]  /*6850*/  HADD2.F32 R48, -RZ, R50.reuse.H0_H0 ;  /* 0x20000032ff307230 */ /* 0x100fe20000004100 */
[----:B------:R-:W-:Y:S01]  /*6860*/  F2FP.F16.E4M3.UNPACK_B R57, R57.H1 ;  /* 0x00000039ff39723e */ /* 0x000fe200030006ff */
[----:B------:R-:W-:Y:S01]  /*6870*/  HADD2.F32 R50, -RZ, R50.H1_H1 ;  /* 0x30000032ff327230 */ /* 0x000fe20000004100 */
[-C--:B------:R-:W-:Y:S01]  /*6880*/  F2FP.F16.E4M3.UNPACK_B R66, R52.reuse ;  /* 0x00000034ff42723e */ /* 0x080fe200020006ff */
[--C-:B------:R-:W-:Y:S01]  /*6890*/  HADD2.F32 R51, -RZ, R63.reuse.H0_H0 ;  /* 0x2000003fff337230 */ /* 0x100fe20000004100 */
[----:B------:R-:W-:Y:S01]  /*68a0*/  F2FP.F16.E4M3.UNPACK_B R68, R52.H1 ;  /* 0x00000034ff44723e */ /* 0x000fe200030006ff */
[----:B------:R-:W-:Y:S01]  /*68b0*/  LDTM.16dp32bit_t0_t15.x32 R4, tmem[UR4] ;  /* 0x00000004000479ee */ /* 0x000fe20008a80000 */
[----:B------:R-:W3:Y:S01]  /*68c0*/  LDTM.16dp32bit_t16_t31.x32 R4, tmem[UR4+0x20] ;  /* 0x00002004000479ee */ /* 0x000ee20008aa0000 */
[----:B------:R-:W-:Y:S01]  /*68d0*/  NOP ;  /* 0x0000000000007918 */ /* 0x000fe20000000000 */
[----:B------:R-:W-:Y:S01]  /*68e0*/  R2UR UR5, R96 ;  /* 0x00000000600572ca */ /* 0x000fe200000e0000 */
[--C-:B------:R-:W-:Y:S01]  /*68f0*/  HADD2.F32 R65, -RZ, R66.reuse.H0_H0 ;  /* 0x20000042ff417230 */ /* 0x100fe20000004100 */
[----:B------:R-:W-:Y:S01]  /*6900*/  F2FP.F16.E4M3.UNPACK_B R61, R58 ;  /* 0x0000003aff3d723e */ /* 0x000fe200020006ff */
[----:B------:R-:W-:Y:S01]  /*6910*/  HADD2.F32 R67, -RZ, R66.H1_H1 ;  /* 0x30000042ff437230 */ /* 0x000fe20000004100 */
[-C--:B------:R-:W-:Y:S01]  /*6920*/  F2FP.F16.E4M3.UNPACK_B R70, R53.reuse ;  /* 0x00000035ff46723e */ /* 0x080fe200020006ff */
[----:B------:R-:W-:Y:S01]  /*6930*/  HADD2.F32 R52, -RZ, R63.H1_H1 ;  /* 0x3000003fff347230 */ /* 0x000fe20000004100 */
[----:B------:R-:W-:Y:S01]  /*6940*/  F2FP.F16.E4M3.UNPACK_B R72, R53.H1 ;  /* 0x00000035ff48723e */ /* 0x000fe200030006ff */
[----:B------:R-:W-:Y:S01]  /*6950*/  HADD2.F32 R53, -RZ, R56.H0_H0 ;  /* 0x20000038ff357230 */ /* 0x000fe20000004100 */
[-C--:B------:R-:W-:Y:S01]  /*6960*/  F2FP.F16.E4M3.UNPACK_B R74, R54.reuse ;  /* 0x00000036ff4a723e */ /* 0x080fe200020006ff */
[----:B------:R-:W-:Y:S01]  /*6970*/  HADD2.F32 R69, -RZ, R70.H0_H0 ;  /* 0x20000046ff457230 */ /* 0x000fe20000004100 */
[----:B------:R-:W-:Y:S01]  /*6980*/  F2FP.F16.E4M3.UNPACK_B R76, R54.H1 ;  /* 0x00000036ff4c723e */ /* 0x000fe200030006ff */
[----:B------:R-:W-:Y:S01]  /*6990*/  HADD2.F32 R54, -RZ, R56.H1_H1 ;  /* 0x30000038ff367230 */ /* 0x000fe20000004100 */
[----:B------:R-:W-:Y:S01]  /*69a0*/  F2FP.F16.E4M3.UNPACK_B R60, R58.H1 ;  /* 0x0000003aff3c723e */ /* 0x000fe200030006ff */
[----:B------:R-:W-:Y:S01]  /*69b0*/  UIADD3 UR5, UPT, UPT, UR5, 0x1f0, URZ ;  /* 0x000001f005057890 */ /* 0x000fe2000fffe0ff */
[----:B------:R-:W-:Y:S01]  /*69c0*/  HADD2.F32 R58, -RZ, R61.H1_H1 ;  /* 0x3000003dff3a7230 */ /* 0x000fe20000004100 */
[----:B------:R-:W-:Y:S01]  /*69d0*/  F2FP.F16.E4M3.UNPACK_B R77, R55 ;  /* 0x00000037ff4d723e */ /* 0x000fe200020006ff */
[----:B------:R-:W-:Y:S01]  /*69e0*/  HADD2.F32 R70, -RZ, R70.H1_H1 ;  /* 0x30000046ff467230 */ /* 0x000fe20000004100 */
[----:B------:R-:W-:Y:S01]  /*69f0*/  UPRMT UR5, UR42, 0x654, UR5 ;  /* 0x000006542a057896 */ /* 0x000fe20008000005 */
[--C-:B------:R-:W-:Y:S01]  /*6a00*/  HADD2.F32 R73, -RZ, R74.reuse.H0_H0 ;  /* 0x2000004aff497230 */ /* 0x100fe20000004100 */
[----:B------:R-:W-:Y:S01]  /*6a10*/  F2FP.F16.E4M3.UNPACK_B R62, R59 ;  /* 0x0000003bff3e723e */ /* 0x000fe200020006ff */
[----:B------:R-:W-:Y:S01]  /*6a20*/  HADD2.F32 R74, -RZ, R74.H1_H1 ;  /* 0x3000004aff4a7230 */ /* 0x000fe20000004100 */
[----:B------:R-:W-:Y:S01]  /*6a30*/  F2FP.F16.E4M3.UNPACK_B R78, R55.H1 ;  /* 0x00000037ff4e723e */ /* 0x000fe200030006ff */
[C---:B---3--:R-:W-:Y:S01]  /*6a40*/  FMUL R4, R47.reuse, R4 ;  /* 0x000000042f047220 */ /* 0x048fe20000400000 */
[C---:B------:R-:W-:Y:S01]  /*6a50*/  FMUL R5, R47.reuse, R5 ;  /* 0x000000052f057220 */ /* 0x040fe20000400000 */
[C---:B------:R-:W-:Y:S01]  /*6a60*/  FMUL R8, R47.reuse, R8 ;  /* 0x000000082f087220 */ /* 0x040fe20000400000 */
[----:B------:R-:W-:Y:S01]  /*6a70*/  FMUL R9, R47, R9 ;  /* 0x000000092f097220 */ /* 0x000fe20000400000 */
[----:B------:R-:W-:Y:S01]  /*6a80*/  SYNCS.ARRIVE.TRANS64.RED.A1T0 RZ, [UR5], RZ ;  /* 0x000000ffffff79a7 */ /* 0x000fe20008100405 */
[C---:B------:R-:W-:Y:S01]  /*6a90*/  FFMA R4, R49.reuse, R48, R4 ;  /* 0x0000003031047223 */ /* 0x040fe20000000004 */
[----:B------:R-:W-:Y:S01]  /*6aa0*/  FFMA R5, R49, R50, R5 ;  /* 0x0000003231057223 */ /* 0x000fe20000000005 */
[C---:B------:R-:W-:Y:S01]  /*6ab0*/  FMUL R12, R47.reuse, R12 ;  /* 0x0000000c2f0c7220 */ /* 0x040fe20000400000 */
        /* <DEDUP_REMOVED lines=9> */
[----:B------:R-:W-:Y:S02]  /*6b50*/  HADD2.F32 R48, -RZ, R77.H1_H1 ;  /* 0x3000004dff307230 */ /* 0x000fe40000004100 */
[C---:B------:R-:W-:Y:S01]  /*6b60*/  FMUL R28, R47.reuse, R32 ;  /* 0x000000202f1c7220 */ /* 0x040fe20000400000 */
[C---:B------:R-:W-:Y:S01]  /*6b70*/  FMUL R29, R47.reuse, R33 ;  /* 0x000000212f1d7220 */ /* 0x040fe20000400000 */
[C---:B------:R-:W-:Y:S01]  /*6b80*/  FMUL R6, R47.reuse, R6 ;  /* 0x000000062f067220 */ /* 0x040fe20000400000 */
[C---:B------:R-:W-:Y:S01]  /*6b90*/  FMUL R7, R47.reuse, R7 ;  /* 0x000000072f077220 */ /* 0x040fe20000400000 */
[--C-:B------:R-:W-:Y:S02]  /*6ba0*/  HADD2.F32 R55, -RZ, R57.reuse.H0_H0 ;  /* 0x20000039ff377230 */ /* 0x100fe40000004100 */
[----:B------:R-:W-:Y:S01]  /*6bb0*/  FMUL R10, R47, R10 ;  /* 0x0000000a2f0a7220 */ /* 0x000fe20000400000 */
[C---:B------:R-:W-:Y:S01]  /*6bc0*/  FFMA R6, R49.reuse, R51, R6 ;  /* 0x0000003331067223 */ /* 0x040fe20000000006 */
[----:B------:R-:W-:Y:S02]  /*6bd0*/  HADD2.F32 R56, -RZ, R57.H1_H1 ;  /* 0x30000039ff387230 */ /* 0x000fe40000004100 */
[C---:B------:R-:W-:Y:S01]  /*6be0*/  FFMA R7, R49.reuse, R52, R7 ;  /* 0x0000003431077223 */ /* 0x040fe20000000007 */
[C---:B------:R-:W-:Y:S01]  /*6bf0*/  FFMA R8, R49.reuse, R53, R8 ;  /* 0x0000003531087223 */ /* 0x040fe20000000008 */
[C---:B------:R-:W-:Y:S01]  /*6c00*/  FFMA R9, R49.reuse, R54, R9 ;  /* 0x0000003631097223 */ /* 0x040fe20000000009 */
[----:B------:R-:W-:Y:S02]  /*6c10*/  HADD2.F32 R57, -RZ, R61.H0_H0 ;  /* 0x2000003dff397230 */ /* 0x000fe40000004100 */
[----:B------:R-:W-:Y:S01]  /*6c20*/  FFMA R10, R49, R55, R10 ;  /* 0x00000037310a7223 */ /* 0x000fe2000000000a */
[----:B------:R-:W-:Y:S01]  /*6c30*/  F2FP.SATFINITE.E4M3.F32.PACK_AB_MERGE_C R96, R7, R6, RZ ;  /* 0x000000060760723e */ /* 0x000fe200048070ff */
[----:B------:R-:W-:Y:S02]  /*6c40*/  HADD2.F32 R61, -RZ, R62.H0_H0 ;  /* 0x2000003eff3d7230 */ /* 0x000fe40000004100 */
[----:B------:R-:W-:Y:S01]  /*6c50*/  FMUL R11, R47, R11 ;  /* 0x0000000b2f0b7220 */ /* 0x000fe20000400000 */
[----:B------:R-:W-:Y:S01]  /*6c60*/  F2FP.F16.E4M3.UNPACK_B R64, R59.H1 ;  /* 0x0000003bff40723e */ /* 0x000fe200030006ff */
[----:B------:R-:W-:Y:S01]  /*6c70*/  HADD2.F32 R59, -RZ, R60.H0_H0 ;  /* 0x2000003cff3b7230 */ /* 0x000fe20000004100 */
[----:B------:R-:W-:Y:S01]  /*6c80*/  F2FP.SATFINITE.E4M3.F32.PACK_AB_MERGE_C R96, R5, R4, R96 ;  /* 0x000000040560723e */ /* 0x000fe20004807060 */
[C---:B------:R-:W-:Y:S01]  /*6c90*/  FFMA R11, R49.reuse, R56, R11 ;  /* 0x00000038310b7223 */ /* 0x040fe2000000000b */
[C---:B------:R-:W-:Y:S01]  /*6ca0*/  FFMA R12, R49.reuse, R57, R12 ;  /* 0x00000039310c7223 */ /* 0x040fe2000000000c */
[----:B------:R-:W-:Y:S01]  /*6cb0*/  FFMA R13, R49, R58, R13 ;  /* 0x0000003a310d7223 */ /* 0x000fe2000000000d */
[----:B------:R-:W-:Y:S02]  /*6cc0*/  HADD2.F32 R62, -RZ, R62.H1_H1 ;  /* 0x3000003eff3e7230 */ /* 0x000fe40000004100 */
[----:B------:R-:W-:Y:S01]  /*6cd0*/  FMUL R14, R47, R14 ;  /* 0x0000000e2f0e7220 */ /* 0x000fe20000400000 */
[----:B------:R-:W-:Y:S01]  /*6ce0*/  HADD2.F32 R60, -RZ, R60.H1_H1 ;  /* 0x3000003cff3c7230 */ /* 0x000fe20000004100 */
[----:B------:R-:W-:Y:S01]  /*6cf0*/  F2FP.SATFINITE.E4M3.F32.PACK_AB_MERGE_C R97, R11, R10, RZ ;  /* 0x0000000a0b61723e */ /* 0x000fe200048070ff */
[----:B------:R-:W-:Y:S02]  /*6d00*/  HADD2.F32 R51, -RZ, R77.H0_H0 ;  /* 0x2000004dff337230 */ /* 0x000fe40000004100 */
[----:B------:R-:W-:Y:S01]  /*6d10*/  FFMA R14, R49, R59, R14 ;  /* 0x0000003b310e7223 */ /* 0x000fe2000000000e */
[----:B------:R-:W-:Y:S01]  /*6d20*/  FMUL R15, R47, R15 ;  /* 0x0000000f2f0f7220 */ /* 0x000fe20000400000 */
[--C-:B------:R-:W-:Y:S01]  /*6d30*/  HADD2.F32 R63, -RZ, R64.reuse.H0_H0 ;  /* 0x20000040ff3f7230 */ /* 0x100fe20000004100 */
[----:B------:R-:W-:Y:S01]  /*6d40*/  F2FP.SATFINITE.E4M3.F32.PACK_AB_MERGE_C R97, R9, R8, R97 ;  /* 0x000000080961723e */ /* 0x000fe20004807061 */
[----:B------:R-:W-:Y:S02]  /*6d50*/  HADD2.F32 R64, -RZ, R64.H1_H1 ;  /* 0x30000040ff407230 */ /* 0x000fe40000004100 */
[C---:B------:R-:W-:Y:S01]  /*6d60*/  FFMA R15, R49.reuse, R60, R15 ;  /* 0x0000003c310f7223 */ /* 0x040fe2000000000f */
[C---:B------:R-:W-:Y:S01]  /*6d70*/  FFMA R16, R49.reuse, R61, R16 ;  /* 0x0000003d31107223 */ /* 0x040fe20000000010 */
[----:B------:R-:W-:Y:S01]  /*6d80*/  FFMA R17, R49, R62, R17 ;  /* 0x0000003e31117223 */ /* 0x000fe20000000011 */
[C---:B------:R-:W-:Y:S01]  /*6d90*/  FMUL R18, R47.reuse, R18 ;  /* 0x000000122f127220 */ /* 0x040fe20000400000 */
[C---:B------:R-:W-:Y:S01]  /*6da0*/  FMUL R19, R47.reuse, R19 ;  /* 0x000000132f137220 */ /* 0x040fe20000400000 */
[--C-:B------:R-:W-:Y:S02]  /*6db0*/  HADD2.F32 R66, -RZ, R68.reuse.H0_H0 ;  /* 0x20000044ff427230 */ /* 0x100fe40000004100 */
[----:B------:R-:W-:Y:S01]  /*6dc0*/  FMUL R3, R47, R22 ;  /* 0x000000162f037220 */ /* 0x000fe20000400000 */
[C---:B------:R-:W-:Y:S01]  /*6dd0*/  FFMA R18, R49.reuse, R63, R18 ;  /* 0x0000003f31127223 */ /* 0x040fe20000000012 */
[----:B------:R-:W-:Y:S02]  /*6de0*/  HADD2.F32 R68, -RZ, R68.H1_H1 ;  /* 0x30000044ff447230 */ /* 0x000fe40000004100 */
[----:B------:R-:W-:Y:S01]  /*6df0*/  FFMA R19, R49, R64, R19 ;  /* 0x0000004031137223 */ /* 0x000fe20000000013 */
[----:B------:R-:W-:Y:S01]  /*6e00*/  FMUL R23, R47, R23 ;  /* 0x000000172f177220 */ /* 0x000fe20000400000 */
[C---:B------:R-:W-:Y:S01]  /*6e10*/  FFMA R0, R49.reuse, R65, R0 ;  /* 0x0000004131007223 */ /* 0x040fe20000000000 */
[C---:B------:R-:W-:Y:S01]  /*6e20*/  FFMA R2, R49.reuse, R67, R2 ;  /* 0x0000004331027223 */ /* 0x040fe20000000002 */
[--C-:B------:R-:W-:Y:S02]  /*6e30*/  HADD2.F32 R71, -RZ, R72.reuse.H0_H0 ;  /* 0x20000048ff477230 */ /* 0x100fe40000004100 */
[----:B------:R-:W-:Y:S01]  /*6e40*/  FFMA R3, R49, R66, R3 ;  /* 0x0000004231037223 */ /* 0x000fe20000000003 */
[----:B------:R-:W-:Y:S02]  /*6e50*/  HADD2.F32 R72, -RZ, R72.H1_H1 ;  /* 0x30000048ff487230 */ /* 0x000fe40000004100 */
[----:B------:R-:W-:Y:S01]  /*6e60*/  FMUL R22, R47, R26 ;  /* 0x0000001a2f167220 */ /* 0x000fe20000400000 */
        /* <DEDUP_REMOVED lines=18> */
[----:B------:R-:W-:Y:S01]  /*6f90*/  F2FP.SATFINITE.E4M3.F32.PACK_AB_MERGE_C R98, R15, R14, RZ ;  /* 0x0000000e0f62723e */ /* 0x000fe200048070ff */
[----:B------:R-:W-:Y:S01]  /*6fa0*/  FFMA R28, R49, R51, R28 ;  /* 0x00000033311c7223 */ /* 0x000fe2000000001c */
[----:B------:R-:W-:Y:S01]  /*6fb0*/  F2FP.SATFINITE.E4M3.F32.PACK_AB_MERGE_C R99, R19, R18, RZ ;  /* 0x000000121363723e */ /* 0x000fe200048070ff */
[C---:B------:R-:W-:Y:S01]  /*6fc0*/  FFMA R29, R49.reuse, R48, R29 ;  /* 0x00000030311d7223 */ /* 0x040fe2000000001d */
[C---:B------:R-:W-:Y:S01]  /*6fd0*/  FFMA R30, R49.reuse, R77, R30 ;  /* 0x0000004d311e7223 */ /* 0x040fe2000000001e */
[----:B------:R-:W-:Y:S01]  /*6fe0*/  FFMA R35, R49, R50, R35 ;  /* 0x0000003231237223 */ /* 0x000fe20000000023 */
[----:B------:R-:W-:Y:S02]  /*6ff0*/  F2FP.SATFINITE.E4M3.F32.PACK_AB_MERGE_C R98, R13, R12, R98 ;  /* 0x0000000c0d62723e */ /* 0x000fe40004807062 */
[----:B------:R-:W-:Y:S02]  /*7000*/  F2FP.SATFINITE.E4M3.F32.PACK_AB_MERGE_C R99, R17, R16, R99 ;  /* 0x000000101163723e */ /* 0x000fe40004807063 */
[----:B------:R-:W-:Y:S02]  /*7010*/  F2FP.SATFINITE.E4M3.F32.PACK_AB_MERGE_C R117, R23, R3, RZ ;  /* 0x000000031775723e */ /* 0x000fe400048070ff */
[----:B------:R-:W-:Y:S01]  /*7020*/  F2FP.SATFINITE.E4M3.F32.PACK_AB_MERGE_C R118, R27, R22, RZ ;  /* 0x000000161b76723e */ /* 0x000fe200048070ff */
[----:B------:R1:W-:Y:S01]  /*7030*/  STS.128 [R112+UR41+0x1400], R96 ;  /* 0x0014006070007988 */ /* 0x0003e20008000c29 */
[----:B------:R-:W-:Y:S02]  /*7040*/  F2FP.SATFINITE.E4M3.F32.PACK_AB_MERGE_C R120, R31, R26, RZ ;  /* 0x0000001a1f78723e */ /* 0x000fe400048070ff */
[----:B------:R-:W-:Y:S02]  /*7050*/  F2FP.SATFINITE.E4M3.F32.PACK_AB_MERGE_C R121, R35, R30, RZ ;  /* 0x0000001e2379723e */ /* 0x000fe400048070ff */
[----:B------:R-:W-:Y:S02]  /*7060*/  F2FP.SATFINITE.E4M3.F32.PACK_AB_MERGE_C R116, R2, R0, R117 ;  /* 0x000000000274723e */ /* 0x000fe40004807075 */
[----:B------:R-:W-:Y:S02]  /*7070*/  F2FP.SATFINITE.E4M3.F32.PACK_AB_MERGE_C R117, R21, R20, R118 ;  /* 0x000000141575723e */ /* 0x000fe40004807076 */
[----:B------:R-:W-:Y:S02]  /*7080*/  F2FP.SATFINITE.E4M3.F32.PACK_AB_MERGE_C R118, R25, R24, R120 ;  /* 0x000000181976723e */ /* 0x000fe40004807078 */
[----:B------:R-:W-:Y:S02]  /*7090*/  F2FP.SATFINITE.E4M3.F32.PACK_AB_MERGE_C R119, R29, R28, R121 ;  /* 0x0000001c1d77723e */ /* 0x000fe40004807079 */
[----:B------:R-:W-:Y:S03]  /*70a0*/  IADD3 R120, PT, PT, R44, 0x1, RZ ;  /* 0x000000012c787810 */ /* 0x000fe60007ffe0ff */
[----:B------:R1:W-:Y:S01]  /*70b0*/  STS.128 [R111+0x1010], R116 ;  /* 0x001010746f007388 */ /* 0x0003e20000000c00 */
[----:B------:R-:W-:Y:S01]  /*70c0*/  @!PT LDS RZ, [RZ] ;  /* 0x00000000fffff984 */ /* 0x000fe20000000800 */
[----:B------:R-:W-:Y:S01]  /*70d0*/  @!PT LDS RZ, [RZ] ;  /* 0x00000000fffff984 */ /* 0x000fe20000000800 */
[----:B------:R-:W-:Y:S01]  /*70e0*/  @!PT LDS RZ, [RZ] ;  /* 0x00000000fffff984 */ /* 0x000fe20000000800 */
[----:B------:R-:W-:Y:S01]  /*70f0*/  @!PT LDS RZ, [RZ] ;  /* 0x00000000fffff984 */ /* 0x000fe20000000800 */
[----:B------:R3:W-:Y:S07]  /*7100*/  MEMBAR.ALL.CTA ;  /* 0x0000000000007992 */ /* 0x0007ee0000008000 */
[----:B---3--:R-:W3:Y:S02]  /*7110*/  FENCE.VIEW.ASYNC.S ;  /* 0x00000000000073c6 */ /* 0x008ee40000000000 */
[----:B---3--:R-:W-:Y:S06]  /*7120*/  BAR.SYNC.DEFER_BLOCKING 0x1, 0x80 ;  /* 0x0042000000007b1d */ /* 0x008fec0000010000 */
[----:B------:R-:W-:Y:S05]  /*7130*/  @P0 BRA `(.L_x_116) ;  /* 0x0000000000840947 */ /* 0x000fea0003800000 */
[C---:B------:R-:W-:Y:S01]  /*7140*/  ISETP.NE.AND P0, PT, R94.reuse, 0x1, PT ;  /* 0x000000015e00780c */ /* 0x040fe20003f05270 */
[----:B------:R-:W-:Y:S01]  /*7150*/  IMAD.SHL.U32 R0, R103, 0x40, RZ ;  /* 0x0000004067007824 */ /* 0x000fe200078e00ff */
[----:B------:R-:W-:Y:S01]  /*7160*/  R2UR UR9, R101 ;  /* 0x00000000650972ca */ /* 0x000fe200000e0000 */
[----:B------:R-:W-:Y:S01]  /*7170*/  UIADD3 UR13, UPT, UPT, UR41, 0x1400, URZ ;  /* 0x00001400290d7890 */ /* 0x000fe2000fffe0ff */
[----:B------:R-:W-:Y:S01]  /*7180*/  R2UR UR7, R94 ;  /* 0x000000005e0772ca */ /* 0x000fe200000e0000 */
[C---:B------:R-:W-:Y:S01]  /*7190*/  IMAD.HI.U32 R3, R0.reuse, R95, RZ ;  /* 0x0000005f00037227 */ /* 0x040fe200078e00ff */
[C---:B------:R-:W-:Y:S02]  /*71a0*/  R2UR UR10, R0.reuse ;  /* 0x00000000000a72ca */ /* 0x040fe400000e0000 */
[C---:B------:R-:W-:Y:S01]  /*71b0*/  R2UR UR5, R93.reuse ;  /* 0x000000005d0572ca */ /* 0x040fe200000e0000 */
[----:B------:R-:W-:Y:S01]  /*71c0*/  IMAD.U32 R114, RZ, RZ, UR13 ;  /* 0x0000000dff727e24 */ /* 0x000fe2000f8e00ff */
[----:B------:R-:W-:Y:S04]  /*71d0*/  SHF.R.U32.HI R3, RZ, R92, R3 ;  /* 0x0000005cff037219 */ /* 0x000fe80000011603 */
[----:B------:R-:W-:Y:S01]  /*71e0*/  SEL R3, R0, R3, !P0 ;  /* 0x0000000300037207 */ /* 0x000fe20004000000 */
[----:B------:R-:W-:Y:S01]  /*71f0*/  USHF.L.U32 UR9, UR9, 0x6, URZ ;  /* 0x0000000609097899 */ /* 0x000fe200080006ff */
[----:B------:R-:W-:Y:S02]  /*7200*/  ISETP.NE.AND P0, PT, R93, 0x1, PT ;  /* 0x000000015d00780c */ /* 0x000fe40003f05270 */
[C---:B------:R-:W-:Y:S01]  /*7210*/  R2UR UR4, R3.reuse ;  /* 0x00000000030472ca */ /* 0x040fe200000e0000 */
[C---:B------:R-:W-:Y:S01]  /*7220*/  IMAD.HI.U32 R2, R3.reuse, R90, RZ ;  /* 0x0000005a03027227 */ /* 0x040fe200078e00ff */
[----:B------:R-:W-:Y:S02]  /*7230*/  R2UR UR11, R3 ;  /* 0x00000000030b72ca */ /* 0x000fe400000e0000 */
[----:B------:R-:W-:Y:S01]  /*7240*/  R2UR UR8, R114 ;  /* 0x00000000720872ca */ /* 0x000fe200000e0000 */
[----:B------:R-:W-:Y:S01]  /*7250*/  IMAD.MOV R4, RZ, RZ, -R3 ;  /* 0x000000ffff047224 */ /* 0x000fe200078e0a03 */
[----:B------:R-:W-:Y:S04]  /*7260*/  SHF.R.U32.HI R2, RZ, R91, R2 ;  /* 0x0000005bff027219 */ /* 0x000fe80000011602 */
[----:B------:R-:W-:Y:S01]  /*7270*/  R2UR UR12, R2 ;  /* 0x00000000020c72ca */ /* 0x000fe200000e0000 */
[----:B------:R-:W-:Y:S01]  /*7280*/  VOTEU.ANY UP0, P0 ;  /* 0x0000000000ff7886 */ /* 0x000fe20000000100 */
[----:B------:R-:W-:Y:S11]  /*7290*/  R2UR UR6, R4 ;  /* 0x00000000040672ca */ /* 0x000ff600000e0000 */
[----:B------:R-:W-:Y:S02]  /*72a0*/  USEL UR12, UR4, UR12, !UP0 ;  /* 0x0000000c040c7287 */ /* 0x000fe4000c000000 */
[----:B------:R-:W-:Y:S02]  /*72b0*/  UIADD3 UR14, UP0, UPT, UR46, 0x680, URZ ;  /* 0x000006802e0e7890 */ /* 0x000fe4000ff1e0ff */
[----:B------:R-:W-:Y:S02]  /*72c0*/  UIMAD UR10, UR7, UR6, UR10 ;  /* 0x00000006070a72a4 */ /* 0x000fe4000f8e020a */
[----:B------:R-:W-:Y:S01]  /*72d0*/  IMAD R2, RZ, RZ, -UR12 ;  /* 0x8000000cff027e24 */ /* 0x000fe2000f8e02ff */
[----:B------:R-:W-:Y:S04]  /*72e0*/  UIADD3.X UR15, UPT, UPT, URZ, UR47, URZ, UP0, !UPT ;  /* 0x0000002fff0f7290 */ /* 0x000fe800087fe4ff */
[----:B------:R-:W-:Y:S11]  /*72f0*/  R2UR UR4, R2 ;  /* 0x00000000020472ca */ /* 0x000ff600000e0000 */
[----:B------:R-:W-:Y:S02]  /*7300*/  @!UPT UIADD3 URZ, UPT, UPT, URZ, URZ, URZ ;  /* 0x000000fffffff290 */ /* 0x000fe4000fffe0ff */
[----:B------:R-:W-:Y:S09]  /*7310*/  UIMAD UR11, UR5, UR4, UR11 ;  /* 0x00000004050b72a4 */ /* 0x000ff2000f8e020b */
[----:B------:R3:W-:Y:S01]  /*7320*/  UTMASTG.4D.IM2COL [UR8], [UR14] ;  /* 0x000000080e0073b5 */ /* 0x0007e20008058000 */
[----:B------:R0:W-:Y:S01]  /*7330*/  UTMACMDFLUSH ;  /* 0x00000000000079b7 */ /* 0x0001e20000000000 */
[----:B---3--:R-:W-:Y:S04]  /*7340*/  DEPBAR.LE SB0, 0x0 ;  /* 0x000080000000791a */ /* 0x008fe80000000000 */
.L_x_116:
[----:B------:R-:W-:Y:S05]  /*7350*/  BSYNC.RECONVERGENT B0 ;  /* 0x0000000000007941 */ /* 0x000fea0003800200 */
.L_x_115:
[----:B------:R-:W-:Y:S01]  /*7360*/  BAR.SYNC.DEFER_BLOCKING 0x1, 0x80 ;  /* 0x0042000000007b1d */ /* 0x000fe20000010000 */
[----:B------:R-:W-:Y:S01]  /*7370*/  ISETP.NE.AND P1, PT, R115, RZ, PT ;  /* 0x000000ff7300720c */ /* 0x000fe20003f25270 */
[----:B------:R-:W-:Y:S01]  /*7380*/  IMAD.IADD R101, R43, 0x1, R79 ;  /* 0x000000012b657824 */ /* 0x000fe200078e024f */
[C---:B------:R-:W-:Y:S01]  /*7390*/  ISETP.NE.AND P0, PT, R120.reuse, 0x2, PT ;  /* 0x000000027800780c */ /* 0x040fe20003f05270 */
[----:B------:R-:W-:Y:S01]  /*73a0*/  IMAD.IADD R103, R45, 0x1, R100 ;  /* 0x000000012d677824 */ /* 0x000fe200078e0264 */
[----:B------:R-:W-:Y:S02]  /*73b0*/  LOP3.LUT R109, R109, 0x1, RZ, 0x3c, !PT ;  /* 0x000000016d6d7812 */ /* 0x000fe400078e3cff */
[----:B------:R-:W-:Y:S02]  /*73c0*/  SEL R3, RZ, 0x1, P0 ;  /* 0x00000001ff037807 */ /* 0x000fe40000000000 */
[----:B------:R-:W-:Y:S02]  /*73d0*/  SEL R44, R120, RZ, P0 ;  /* 0x000000ff782c7207 */ /* 0x000fe40000000000 */
[----:B------:R-:W-:Y:S01]  /*73e0*/  LOP3.LUT R110, R110, R3, RZ, 0x3c, !PT ;  /* 0x000000036e6e7212 */ /* 0x000fe200078e3cff */
[----:B------:R-:W-:Y:S02]  /*73f0*/  UMOV UR45, UR43 ;  /* 0x0000002b002d7c82 */ /* 0x000fe40008000000 */
[----:B------:R-:W-:Y:S05]  /*7400*/  @P1 BRA `(.L_x_117) ;  /* 0xffffffe400541947 */ /* 0x000fea000383ffff */
[----:B------:R-:W-:Y:S05]  /*7410*/  EXIT ;  /* 0x000000000000794d */ /* 0x000fea0003800000 */
.L_x_25:
[----:B------:R-:W-:Y:S07]  /*7420*/  MOV R2, UR9 ;  /* 0x0000000900027c02 */ /* 0x000fee0008000f00 */
.L_x_118:
[----:B-1----:R1:W2:Y:S02]  /*7430*/  SYNCS.PHASECHK.TRANS64.TRYWAIT P1, [R2+URZ+0xd8], R5 ;  /* 0x0000d805020075a7 */ /* 0x0022a400080211ff */
[----:B--2---:R-:W-:Y:S05]  /*7440*/  @!P1 NANOSLEEP.SYNCS 0x989680 ;  /* 0x009896800000995d */ /* 0x004fea0003900000 */
[----:B------:R-:W2:Y:S02]  /*7450*/  @!P1 SYNCS.PHASECHK.TRANS64 P1, [R2+URZ+0xd8], R5 ;  /* 0x0000d805020095a7 */ /* 0x000ea400080210ff */
[----:B--2---:R-:W-:Y:S05]  /*7460*/  @!P1 BRA `(.L_x_118) ;  /* 0xfffffffc00f09947 */ /* 0x004fea000383ffff */
[----:B------:R-:W-:Y:S05]  /*7470*/  BRA `(.L_x_24) ;  /* 0xffffffa400dc7947 */ /* 0x000fea000383ffff */
.L_x_32:
[----:B------:R-:W-:Y:S07]  /*7480*/  MOV R2, UR9 ;  /* 0x0000000900027c02 */ /* 0x000fee0008000f00 */
.L_x_119:
[----:B-1----:R1:W2:Y:S02]  /*7490*/  SYNCS.PHASECHK.TRANS64.TRYWAIT P0, [R2+URZ+0xd8], R5 ;  /* 0x0000d805020075a7 */ /* 0x0022a400080011ff */
[----:B--2---:R-:W-:Y:S05]  /*74a0*/  @!P0 NANOSLEEP.SYNCS 0x989680 ;  /* 0x009896800000895d */ /* 0x004fea0003900000 */
[----:B------:R-:W2:Y:S02]  /*74b0*/  @!P0 SYNCS.PHASECHK.TRANS64 P0, [R2+URZ+0xd8], R5 ;  /* 0x0000d805020085a7 */ /* 0x000ea400080010ff */
[----:B--2---:R-:W-:Y:S05]  /*74c0*/  @!P0 BRA `(.L_x_119) ;  /* 0xfffffffc00f08947 */ /* 0x004fea000383ffff */
[----:B------:R-:W-:Y:S05]  /*74d0*/  BRA `(.L_x_31) ;  /* 0xffffffac004c7947 */ /* 0x000fea000383ffff */
.L_x_37:
[----:B-1----:R-:W-:-:S07]  /*74e0*/  MOV R2, UR30 ;  /* 0x0000001e00027c02 */ /* 0x002fce0008000f00 */
.L_x_120:
[----:B-1----:R1:W2:Y:S02]  /*74f0*/  SYNCS.PHASECHK.TRANS64.TRYWAIT P0, [R2+URZ+0x1d0], R3 ;  /* 0x0001d003020075a7 */ /* 0x0022a400080011ff */
[----:B--2---:R-:W-:Y:S05]  /*7500*/  @!P0 NANOSLEEP.SYNCS 0x989680 ;  /* 0x009896800000895d */ /* 0x004fea0003900000 */
[----:B------:R-:W2:Y:S02]  /*7510*/  @!P0 SYNCS.PHASECHK.TRANS64 P0, [R2+URZ+0x1d0], R3 ;  /* 0x0001d003020085a7 */ /* 0x000ea400080010ff */
[----:B--2---:R-:W-:Y:S05]  /*7520*/  @!P0 BRA `(.L_x_120) ;  /* 0xfffffffc00f08947 */ /* 0x004fea000383ffff */
[----:B------:R-:W-:Y:S05]  /*7530*/  BRA `(.L_x_121) ;  /* 0xffffffb000207947 */ /* 0x000fea000383ffff */
.L_x_41:
[----:B------:R-:W-:-:S07]  /*7540*/  MOV R0, UR4 ;  /* 0x0000000400007c02 */ /* 0x000fce0008000f00 */
.L_x_122:
[----:B-1----:R1:W2:Y:S02]  /*7550*/  SYNCS.PHASECHK.TRANS64.TRYWAIT P0, [R0+URZ], R3 ;  /* 0x00000003000075a7 */ /* 0x0022a400080011ff */
[----:B--2---:R-:W-:Y:S05]  /*7560*/  @!P0 NANOSLEEP.SYNCS 0x989680 ;  /* 0x009896800000895d */ /* 0x004fea0003900000 */
[----:B------:R-:W2:Y:S02]  /*7570*/  @!P0 SYNCS.PHASECHK.TRANS64 P0, [R0+URZ], R3 ;  /* 0x00000003000085a7 */ /* 0x000ea400080010ff */
[----:B--2---:R-:W-:Y:S05]  /*7580*/  @!P0 BRA `(.L_x_122) ;  /* 0xfffffffc00f08947 */ /* 0x004fea000383ffff */
[----:B------:R-:W-:Y:S05]  /*7590*/  BRA `(.L_x_123) ;  /* 0xffffffb400747947 */ /* 0x000fea000383ffff */
.L_x_42:
[----:B------:R-:W-:-:S07]  /*75a0*/  MOV R0, UR4 ;  /* 0x0000000400007c02 */ /* 0x000fce0008000f00 */
.L_x_124:
[----:B-1----:R1:W2:Y:S02]  /*75b0*/  SYNCS.PHASECHK.TRANS64.TRYWAIT P0, [R0+URZ], R3 ;  /* 0x00000003000075a7 */ /* 0x0022a400080011ff */
[----:B--2---:R-:W-:Y:S05]  /*75c0*/  @!P0 NANOSLEEP.SYNCS 0x989680 ;  /* 0x009896800000895d */ /* 0x004fea0003900000 */
[----:B------:R-:W2:Y:S02]  /*75d0*/  @!P0 SYNCS.PHASECHK.TRANS64 P0, [R0+URZ], R3 ;  /* 0x00000003000085a7 */ /* 0x000ea400080010ff */
[----:B--2---:R-:W-:Y:S05]  /*75e0*/  @!P0 BRA `(.L_x_124) ;  /* 0xfffffffc00f08947 */ /* 0x004fea000383ffff */
[----:B------:R-:W-:Y:S05]  /*75f0*/  BRA `(.L_x_125) ;  /* 0xffffffb400807947 */ /* 0x000fea000383ffff */
.L_x_43:
[----:B------:R-:W-:-:S07]  /*7600*/  MOV R0, UR4 ;  /* 0x0000000400007c02 */ /* 0x000fce0008000f00 */
.L_x_126:
[----:B-1----:R1:W2:Y:S02]  /*7610*/  SYNCS.PHASECHK.TRANS64.TRYWAIT P0, [R0+URZ], R3 ;  /* 0x00000003000075a7 */ /* 0x0022a400080011ff */
[----:B--2---:R-:W-:Y:S05]  /*7620*/  @!P0 NANOSLEEP.SYNCS 0x989680 ;  /* 0x009896800000895d */ /* 0x004fea0003900000 */
[----:B------:R-:W2:Y:S02]  /*7630*/  @!P0 SYNCS.PHASECHK.TRANS64 P0, [R0+URZ], R3 ;  /* 0x00000003000085a7 */ /* 0x000ea400080010ff */
[----:B--2---:R-:W-:Y:S05]  /*7640*/  @!P0 BRA `(.L_x_126) ;  /* 0xfffffffc00f08947 */ /* 0x004fea000383ffff */
[----:B------:R-:W-:Y:S05]  /*7650*/  BRA `(.L_x_127) ;  /* 0xffffffb4008c7947 */ /* 0x000fea000383ffff */
.L_x_44:
[----:B------:R-:W-:-:S07]  /*7660*/  MOV R0, UR4 ;  /* 0x0000000400007c02 */ /* 0x000fce0008000f00 */
.L_x_128:
[----:B-1----:R1:W2:Y:S02]  /*7670*/  SYNCS.PHASECHK.TRANS64.TRYWAIT P0, [R0+URZ], R3 ;  /* 0x00000003000075a7 */ /* 0x0022a400080011ff */
[----:B--2---:R-:W-:Y:S05]  /*7680*/  @!P0 NANOSLEEP.SYNCS 0x989680 ;  /* 0x009896800000895d */ /* 0x004fea0003900000 */
[----:B------:R-:W2:Y:S02]  /*7690*/  @!P0 SYNCS.PHASECHK.TRANS64 P0, [R0+URZ], R3 ;  /* 0x00000003000085a7 */ /* 0x000ea400080010ff */
[----:B--2---:R-:W-:Y:S05]  /*76a0*/  @!P0 BRA `(.L_x_128) ;  /* 0xfffffffc00f08947 */ /* 0x004fea000383ffff */
[----:B------:R-:W-:Y:S05]  /*76b0*/  BRA `(.L_x_129) ;  /* 0xffffffb400987947 */ /* 0x000fea000383ffff */
.L_x_45:
[----:B------:R-:W-:-:S07]  /*76c0*/  MOV R0, UR4 ;  /* 0x0000000400007c02 */ /* 0x000fce0008000f00 */
.L_x_130:
[----:B-1----:R1:W2:Y:S02]  /*76d0*/  SYNCS.PHASECHK.TRANS64.TRYWAIT P0, [R0+URZ], R3 ;  /* 0x00000003000075a7 */ /* 0x0022a400080011ff */
[----:B--2---:R-:W-:Y:S05]  /*76e0*/  @!P0 NANOSLEEP.SYNCS 0x989680 ;  /* 0x009896800000895d */ /* 0x004fea0003900000 */
[----:B------:R-:W2:Y:S02]  /*76f0*/  @!P0 SYNCS.PHASECHK.TRANS64 P0, [R0+URZ], R3 ;  /* 0x00000003000085a7 */ /* 0x000ea400080010ff */
[----:B--2---:R-:W-:Y:S05]  /*7700*/  @!P0 BRA `(.L_x_130) ;  /* 0xfffffffc00f08947 */ /* 0x004fea000383ffff */
[----:B------:R-:W-:Y:S05]  /*7710*/  BRA `(.L_x_131) ;  /* 0xffffffb400a47947 */ /* 0x000fea000383ffff */
.L_x_46:
[----:B------:R-:W-:-:S07]  /*7720*/  MOV R0, UR4 ;  /* 0x0000000400007c02 */ /* 0x000fce0008000f00 */
.L_x_132:
[----:B-1----:R1:W2:Y:S02]  /*7730*/  SYNCS.PHASECHK.TRANS64.TRYWAIT P0, [R0+URZ], R3 ;  /* 0x00000003000075a7 */ /* 0x0022a400080011ff */
[----:B--2---:R-:W-:Y:S05]  /*7740*/  @!P0 NANOSLEEP.SYNCS 0x989680 ;  /* 0x009896800000895d */ /* 0x004fea0003900000 */
[----:B------:R-:W2:Y:S02]  /*7750*/  @!P0 SYNCS.PHASECHK.TRANS64 P0, [R0+URZ], R3 ;  /* 0x00000003000085a7 */ /* 0x000ea400080010ff */
[----:B--2---:R-:W-:Y:S05]  /*7760*/  @!P0 BRA `(.L_x_132) ;  /* 0xfffffffc00f08947 */ /* 0x004fea000383ffff */
[----:B------:R-:W-:Y:S05]  /*7770*/  BRA `(.L_x_133) ;  /* 0xffffffb400b07947 */ /* 0x000fea000383ffff */
.L_x_47:
[----:B------:R-:W-:-:S07]  /*7780*/  MOV R0, UR4 ;  /* 0x0000000400007c02 */ /* 0x000fce0008000f00 */
.L_x_134:
[----:B-1----:R1:W2:Y:S02]  /*7790*/  SYNCS.PHASECHK.TRANS64.TRYWAIT P0, [R0+URZ], R3 ;  /* 0x00000003000075a7 */ /* 0x0022a400080011ff */
[----:B--2---:R-:W-:Y:S05]  /*77a0*/  @!P0 NANOSLEEP.SYNCS 0x989680 ;  /* 0x009896800000895d */ /* 0x004fea0003900000 */
[----:B------:R-:W2:Y:S02]  /*77b0*/  @!P0 SYNCS.PHASECHK.TRANS64 P0, [R0+URZ], R3 ;  /* 0x00000003000085a7 */ /* 0x000ea400080010ff */
[----:B--2---:R-:W-:Y:S05]  /*77c0*/  @!P0 BRA `(.L_x_134) ;  /* 0xfffffffc00f08947 */ /* 0x004fea000383ffff */
[----:B------:R-:W-:Y:S05]  /*77d0*/  BRA `(.L_x_135) ;  /* 0xffffffb400bc7947 */ /* 0x000fea000383ffff */
.L_x_48:
[----:B------:R-:W-:-:S07]  /*77e0*/  MOV R0, UR4 ;  /* 0x0000000400007c02 */ /* 0x000fce0008000f00 */
.L_x_136:
[----:B-1----:R1:W2:Y:S02]  /*77f0*/  SYNCS.PHASECHK.TRANS64.TRYWAIT P0, [R0+URZ], R3 ;  /* 0x00000003000075a7 */ /* 0x0022a400080011ff */
[----:B--2---:R-:W-:Y:S05]  /*7800*/  @!P0 NANOSLEEP.SYNCS 0x989680 ;  /* 0x009896800000895d */ /* 0x004fea0003900000 */
[----:B------:R-:W2:Y:S02]  /*7810*/  @!P0 SYNCS.PHASECHK.TRANS64 P0, [R0+URZ], R3 ;  /* 0x00000003000085a7 */ /* 0x000ea400080010ff */
[----:B--2---:R-:W-:Y:S05]  /*7820*/  @!P0 BRA `(.L_x_136) ;  /* 0xfffffffc00f08947 */ /* 0x004fea000383ffff */
[----:B------:R-:W-:Y:S05]  /*7830*/  BRA `(.L_x_137) ;  /* 0xffffffb400c87947 */ /* 0x000fea000383ffff */
.L_x_49:
[----:B------:R-:W-:-:S07]  /*7840*/  MOV R0, UR4 ;  /* 0x0000000400007c02 */ /* 0x000fce0008000f00 */
.L_x_138:
[----:B-1----:R1:W2:Y:S02]  /*7850*/  SYNCS.PHASECHK.TRANS64.TRYWAIT P0, [R0+URZ], R3 ;  /* 0x00000003000075a7 */ /* 0x0022a400080011ff */
[----:B--2---:R-:W-:Y:S05]  /*7860*/  @!P0 NANOSLEEP.SYNCS 0x989680 ;  /* 0x009896800000895d */ /* 0x004fea0003900000 */
[----:B------:R-:W2:Y:S02]  /*7870*/  @!P0 SYNCS.PHASECHK.TRANS64 P0, [R0+URZ], R3 ;  /* 0x00000003000085a7 */ /* 0x000ea400080010ff */
[----:B--2---:R-:W-:Y:S05]  /*7880*/  @!P0 BRA `(.L_x_138) ;  /* 0xfffffffc00f08947 */ /* 0x004fea000383ffff */
[----:B------:R-:W-:Y:S05]  /*7890*/  BRA `(.L_x_139) ;  /* 0xffffffb400d47947 */ /* 0x000fea000383ffff */
.L_x_50:
[----:B------:R-:W-:-:S07]  /*78a0*/  MOV R0, UR4 ;  /* 0x0000000400007c02 */ /* 0x000fce0008000f00 */
.L_x_140:
[----:B-1----:R1:W2:Y:S02]  /*78b0*/  SYNCS.PHASECHK.TRANS64.TRYWAIT P0, [R0+URZ], R3 ;  /* 0x00000003000075a7 */ /* 0x0022a400080011ff */
[----:B--2---:R-:W-:Y:S05]  /*78c0*/  @!P0 NANOSLEEP.SYNCS 0x989680 ;  /* 0x009896800000895d */ /* 0x004fea0003900000 */
[----:B------:R-:W2:Y:S02]  /*78d0*/  @!P0 SYNCS.PHASECHK.TRANS64 P0, [R0+URZ], R3 ;  /* 0x00000003000085a7 */ /* 0x000ea400080010ff */
[----:B--2---:R-:W-:Y:S05]  /*78e0*/  @!P0 BRA `(.L_x_140) ;  /* 0xfffffffc00f08947 */ /* 0x004fea000383ffff */
[----:B------:R-:W-:Y:S05]  /*78f0*/  BRA `(.L_x_141) ;  /* 0xffffffb400e07947 */ /* 0x000fea000383ffff */
.L_x_51:
[----:B------:R-:W-:-:S07]  /*7900*/  MOV R0, UR4 ;  /* 0x0000000400007c02 */ /* 0x000fce0008000f00 */
.L_x_142:
[----:B-1----:R1:W2:Y:S02]  /*7910*/  SYNCS.PHASECHK.TRANS64.TRYWAIT P0, [R0+URZ], R3 ;  /* 0x00000003000075a7 */ /* 0x0022a400080011ff */
[----:B--2---:R-:W-:Y:S05]  /*7920*/  @!P0 NANOSLEEP.SYNCS 0x989680 ;  /* 0x009896800000895d */ /* 0x004fea0003900000 */
[----:B------:R-:W2:Y:S02]  /*7930*/  @!P0 SYNCS.PHASECHK.TRANS64 P0, [R0+URZ], R3 ;  /* 0x00000003000085a7 */ /* 0x000ea400080010ff */
[----:B--2---:R-:W-:Y:S05]  /*7940*/  @!P0 BRA `(.L_x_142) ;  /* 0xfffffffc00f08947 */ /* 0x004fea000383ffff */
[----:B------:R-:W-:Y:S05]  /*7950*/  BRA `(.L_x_143) ;  /* 0xffffffb400ec7947 */ /* 0x000fea000383ffff */
.L_x_52:
[----:B------:R-:W-:-:S07]  /*7960*/  MOV R0, UR4 ;  /* 0x0000000400007c02 */ /* 0x000fce0008000f00 */
.L_x_144:
[----:B-1----:R1:W2:Y:S02]  /*7970*/  SYNCS.PHASECHK.TRANS64.TRYWAIT P0, [R0+URZ], R3 ;  /* 0x00000003000075a7 */ /* 0x0022a400080011ff */
[----:B--2---:R-:W-:Y:S05]  /*7980*/  @!P0 NANOSLEEP.SYNCS 0x989680 ;  /* 0x009896800000895d */ /* 0x004fea0003900000 */
[----:B------:R-:W2:Y:S02]  /*7990*/  @!P0 SYNCS.PHASECHK.TRANS64 P0, [R0+URZ], R3 ;  /* 0x00000003000085a7 */ /* 0x000ea400080010ff */
[----:B--2---:R-:W-:Y:S05]  /*79a0*/  @!P0 BRA `(.L_x_144) ;  /* 0xfffffffc00f08947 */ /* 0x004fea000383ffff */
[----:B------:R-:W-:Y:S05]  /*79b0*/  BRA `(.L_x_145) ;  /* 0xffffffb400f87947 */ /* 0x000fea000383ffff */
.L_x_53:
[----:B------:R-:W-:-:S07]  /*79c0*/  MOV R0, UR4 ;  /* 0x0000000400007c02 */ /* 0x000fce0008000f00 */
.L_x_146:
[----:B-1----:R1:W2:Y:S02]  /*79d0*/  SYNCS.PHASECHK.TRANS64.TRYWAIT P0, [R0+URZ], R3 ;  /* 0x00000003000075a7 */ /* 0x0022a400080011ff */
[----:B--2---:R-:W-:Y:S05]  /*79e0*/  @!P0 NANOSLEEP.SYNCS 0x989680 ;  /* 0x009896800000895d */ /* 0x004fea0003900000 */
[----:B------:R-:W2:Y:S02]  /*79f0*/  @!P0 SYNCS.PHASECHK.TRANS64 P0, [R0+URZ], R3 ;  /* 0x00000003000085a7 */ /* 0x000ea400080010ff */
[----:B--2---:R-:W-:Y:S05]  /*7a00*/  @!P0 BRA `(.L_x_146) ;  /* 0xfffffffc00f08947 */ /* 0x004fea000383ffff */
[----:B------:R-:W-:Y:S05]  /*7a10*/  BRA `(.L_x_147) ;  /* 0xffffffb800047947 */ /* 0x000fea000383ffff */
.L_x_54:
[----:B------:R-:W-:-:S07]  /*7a20*/  MOV R0, UR4 ;  /* 0x0000000400007c02 */ /* 0x000fce0008000f00 */
.L_x_148:
[----:B-1----:R1:W2:Y:S02]  /*7a30*/  SYNCS.PHASECHK.TRANS64.TRYWAIT P0, [R0+URZ], R3 ;  /* 0x00000003000075a7 */ /* 0x0022a400080011ff */
[----:B--2---:R-:W-:Y:S05]  /*7a40*/  @!P0 NANOSLEEP.SYNCS 0x989680 ;  /* 0x009896800000895d */ /* 0x004fea0003900000 */
[----:B------:R-:W2:Y:S02]  /*7a50*/  @!P0 SYNCS.PHASECHK.TRANS64 P0, [R0+URZ], R3 ;  /* 0x00000003000085a7 */ /* 0x000ea400080010ff */
[----:B--2---:R-:W-:Y:S05]  /*7a60*/  @!P0 BRA `(.L_x_148) ;  /* 0xfffffffc00f08947 */ /* 0x004fea000383ffff */
[----:B------:R-:W-:Y:S05]  /*7a70*/  BRA `(.L_x_149) ;  /* 0xffffffb800107947 */ /* 0x000fea000383ffff */
.L_x_55:
[----:B------:R-:W-:-:S07]  /*7a80*/  MOV R0, UR4 ;  /* 0x0000000400007c02 */ /* 0x000fce0008000f00 */
.L_x_150:
[----:B-1----:R1:W2:Y:S02]  /*7a90*/  SYNCS.PHASECHK.TRANS64.TRYWAIT P0, [R0+URZ], R3 ;  /* 0x00000003000075a7 */ /* 0x0022a400080011ff */
[----:B--2---:R-:W-:Y:S05]  /*7aa0*/  @!P0 NANOSLEEP.SYNCS 0x989680 ;  /* 0x009896800000895d */ /* 0x004fea0003900000 */
[----:B------:R-:W2:Y:S02]  /*7ab0*/  @!P0 SYNCS.PHASECHK.TRANS64 P0, [R0+URZ], R3 ;  /* 0x00000003000085a7 */ /* 0x000ea400080010ff */
[----:B--2---:R-:W-:Y:S05]  /*7ac0*/  @!P0 BRA `(.L_x_150) ;  /* 0xfffffffc00f08947 */ /* 0x004fea000383ffff */
[----:B------:R-:W-:Y:S05]  /*7ad0*/  BRA `(.L_x_151) ;  /* 0xffffffb8001c7947 */ /* 0x000fea000383ffff */
.L_x_56:
[----:B------:R-:W-:-:S07]  /*7ae0*/  MOV R0, UR4 ;  /* 0x0000000400007c02 */ /* 0x000fce0008000f00 */
.L_x_152:
[----:B-1----:R1:W2:Y:S02]  /*7af0*/  SYNCS.PHASECHK.TRANS64.TRYWAIT P0, [R0+URZ], R3 ;  /* 0x00000003000075a7 */ /* 0x0022a400080011ff */
[----:B--2---:R-:W-:Y:S05]  /*7b00*/  @!P0 NANOSLEEP.SYNCS 0x989680 ;  /* 0x009896800000895d */ /* 0x004fea0003900000 */
[----:B------:R-:W2:Y:S02]  /*7b10*/  @!P0 SYNCS.PHASECHK.TRANS64 P0, [R0+URZ], R3 ;  /* 0x00000003000085a7 */ /* 0x000ea400080010ff */
[----:B--2---:R-:W-:Y:S05]  /*7b20*/  @!P0 BRA `(.L_x_152) ;  /* 0xfffffffc00f08947 */ /* 0x004fea000383ffff */
[----:B------:R-:W-:Y:S05]  /*7b30*/  BRA `(.L_x_153) ;  /* 0xffffffb800287947 */ /* 0x000fea000383ffff */
.L_x_57:
[----:B------:R-:W-:-:S07]  /*7b40*/  MOV R0, UR4 ;  /* 0x0000000400007c02 */ /* 0x000fce0008000f00 */
.L_x_154:
[----:B-1----:R1:W2:Y:S02]  /*7b50*/  SYNCS.PHASECHK.TRANS64.TRYWAIT P0, [R0+URZ], R3 ;  /* 0x00000003000075a7 */ /* 0x0022a400080011ff */
[----:B--2---:R-:W-:Y:S05]  /*7b60*/  @!P0 NANOSLEEP.SYNCS 0x989680 ;  /* 0x009896800000895d */ /* 0x004fea0003900000 */
[----:B------:R-:W2:Y:S02]  /*7b70*/  @!P0 SYNCS.PHASECHK.TRANS64 P0, [R0+URZ], R3 ;  /* 0x00000003000085a7 */ /* 0x000ea400080010ff */
[----:B--2---:R-:W-:Y:S05]  /*7b80*/  @!P0 BRA `(.L_x_154) ;  /* 0xfffffffc00f08947 */ /* 0x004fea000383ffff */
[----:B------:R-:W-:Y:S05]  /*7b90*/  BRA `(.L_x_155) ;  /* 0xffffffb800347947 */ /* 0x000fea000383ffff */
.L_x_58:
[----:B------:R-:W-:-:S07]  /*7ba0*/  MOV R0, UR4 ;  /* 0x0000000400007c02 */ /* 0x000fce0008000f00 */
.L_x_156:
[----:B-1----:R1:W2:Y:S02]  /*7bb0*/  SYNCS.PHASECHK.TRANS64.TRYWAIT P0, [R0+URZ], R3 ;  /* 0x00000003000075a7 */ /* 0x0022a400080011ff */
[----:B--2---:R-:W-:Y:S05]  /*7bc0*/  @!P0 NANOSLEEP.SYNCS 0x989680 ;  /* 0x009896800000895d */ /* 0x004fea0003900000 */
[----:B------:R-:W2:Y:S02]  /*7bd0*/  @!P0 SYNCS.PHASECHK.TRANS64 P0, [R0+URZ], R3 ;  /* 0x00000003000085a7 */ /* 0x000ea400080010ff */
[----:B--2---:R-:W-:Y:S05]  /*7be0*/  @!P0 BRA `(.L_x_156) ;  /* 0xfffffffc00f08947 */ /* 0x004fea000383ffff */
[----:B------:R-:W-:Y:S05]  /*7bf0*/  BRA `(.L_x_157) ;  /* 0xffffffb800407947 */ /* 0x000fea000383ffff */
.L_x_59:
[----:B------:R-:W-:-:S07]  /*7c00*/  MOV R0, UR4 ;  /* 0x0000000400007c02 */ /* 0x000fce0008000f00 */
.L_x_158:
[----:B-1----:R1:W2:Y:S02]  /*7c10*/  SYNCS.PHASECHK.TRANS64.TRYWAIT P0, [R0+URZ], R3 ;  /* 0x00000003000075a7 */ /* 0x0022a400080011ff */
[----:B--2---:R-:W-:Y:S05]  /*7c20*/  @!P0 NANOSLEEP.SYNCS 0x989680 ;  /* 0x009896800000895d */ /* 0x004fea0003900000 */
[----:B------:R-:W2:Y:S02]  /*7c30*/  @!P0 SYNCS.PHASECHK.TRANS64 P0, [R0+URZ], R3 ;  /* 0x00000003000085a7 */ /* 0x000ea400080010ff */
[----:B--2---:R-:W-:Y:S05]  /*7c40*/  @!P0 BRA `(.L_x_158) ;  /* 0xfffffffc00f08947 */ /* 0x004fea000383ffff */
[----:B------:R-:W-:Y:S05]  /*7c50*/  BRA `(.L_x_159) ;  /* 0xffffffb8004c7947 */ /* 0x000fea000383ffff */
.L_x_60:
[----:B------:R-:W-:-:S07]  /*7c60*/  MOV R0, UR4 ;  /* 0x0000000400007c02 */ /* 0x000fce0008000f00 */
.L_x_160:
[----:B-1----:R1:W2:Y:S02]  /*7c70*/  SYNCS.PHASECHK.TRANS64.TRYWAIT P0, [R0+URZ], R3 ;  /* 0x00000003000075a7 */ /* 0x0022a400080011ff */
[----:B--2---:R-:W-:Y:S05]  /*7c80*/  @!P0 NANOSLEEP.SYNCS 0x989680 ;  /* 0x009896800000895d */ /* 0x004fea0003900000 */
[----:B------:R-:W2:Y:S02]  /*7c90*/  @!P0 SYNCS.PHASECHK.TRANS64 P0, [R0+URZ], R3 ;  /* 0x00000003000085a7 */ /* 0x000ea400080010ff */
[----:B--2---:R-:W-:Y:S05]  /*7ca0*/  @!P0 BRA `(.L_x_160) ;  /* 0xfffffffc00f08947 */ /* 0x004fea000383ffff */
[----:B------:R-:W-:Y:S05]  /*7cb0*/  BRA `(.L_x_161) ;  /* 0xffffffb800587947 */ /* 0x000fea000383ffff */
.L_x_61:
[----:B------:R-:W-:-:S07]  /*7cc0*/  MOV R0, UR4 ;  /* 0x0000000400007c02 */ /* 0x000fce0008000f00 */
.L_x_162:
[----:B-1----:R1:W2:Y:S02]  /*7cd0*/  SYNCS.PHASECHK.TRANS64.TRYWAIT P0, [R0+URZ], R3 ;  /* 0x00000003000075a7 */ /* 0x0022a400080011ff */
[----:B--2---:R-:W-:Y:S05]  /*7ce0*/  @!P0 NANOSLEEP.SYNCS 0x989680 ;  /* 0x009896800000895d */ /* 0x004fea0003900000 */
[----:B------:R-:W2:Y:S02]  /*7cf0*/  @!P0 SYNCS.PHASECHK.TRANS64 P0, [R0+URZ], R3 ;  /* 0x00000003000085a7 */ /* 0x000ea400080010ff */
[----:B--2---:R-:W-:Y:S05]  /*7d00*/  @!P0 BRA `(.L_x_162) ;  /* 0xfffffffc00f08947 */ /* 0x004fea000383ffff */
[----:B------:R-:W-:Y:S05]  /*7d10*/  BRA `(.L_x_163) ;  /* 0xffffffb800647947 */ /* 0x000fea000383ffff */
.L_x_62:
[----:B------:R-:W-:-:S07]  /*7d20*/  MOV R0, UR4 ;  /* 0x0000000400007c02 */ /* 0x000fce0008000f00 */
.L_x_164:
[----:B-1----:R1:W2:Y:S02]  /*7d30*/  SYNCS.PHASECHK.TRANS64.TRYWAIT P0, [R0+URZ], R3 ;  /* 0x00000003000075a7 */ /* 0x0022a400080011ff */
[----:B--2---:R-:W-:Y:S05]  /*7d40*/  @!P0 NANOSLEEP.SYNCS 0x989680 ;  /* 0x009896800000895d */ /* 0x004fea0003900000 */
[----:B------:R-:W2:Y:S02]  /*7d50*/  @!P0 SYNCS.PHASECHK.TRANS64 P0, [R0+URZ], R3 ;  /* 0x00000003000085a7 */ /* 0x000ea400080010ff */
[----:B--2---:R-:W-:Y:S05]  /*7d60*/  @!P0 BRA `(.L_x_164) ;  /* 0xfffffffc00f08947 */ /* 0x004fea000383ffff */
[----:B------:R-:W-:Y:S05]  /*7d70*/  BRA `(.L_x_165) ;  /* 0xffffffb800707947 */ /* 0x000fea000383ffff */
.L_x_63:
[----:B------:R-:W-:-:S07]  /*7d80*/  MOV R0, UR4 ;  /* 0x0000000400007c02 */ /* 0x000fce0008000f00 */
.L_x_166:
[----:B-1----:R1:W2:Y:S02]  /*7d90*/  SYNCS.PHASECHK.TRANS64.TRYWAIT P0, [R0+URZ], R3 ;  /* 0x00000003000075a7 */ /* 0x0022a400080011ff */
[----:B--2---:R-:W-:Y:S05]  /*7da0*/  @!P0 NANOSLEEP.SYNCS 0x989680 ;  /* 0x009896800000895d */ /* 0x004fea0003900000 */
[----:B------:R-:W2:Y:S02]  /*7db0*/  @!P0 SYNCS.PHASECHK.TRANS64 P0, [R0+URZ], R3 ;  /* 0x00000003000085a7 */ /* 0x000ea400080010ff */
[----:B--2---:R-:W-:Y:S05]  /*7dc0*/  @!P0 BRA `(.L_x_166) ;  /* 0xfffffffc00f08947 */ /* 0x004fea000383ffff */
[----:B------:R-:W-:Y:S05]  /*7dd0*/  BRA `(.L_x_167) ;  /* 0xffffffb8007c7947 */ /* 0x000fea000383ffff */
.L_x_64:
[----:B------:R-:W-:-:S07]  /*7de0*/  MOV R0, UR4 ;  /* 0x0000000400007c02 */ /* 0x000fce0008000f00 */
.L_x_168:
[----:B-1----:R1:W2:Y:S02]  /*7df0*/  SYNCS.PHASECHK.TRANS64.TRYWAIT P0, [R0+URZ], R3 ;  /* 0x00000003000075a7 */ /* 0x0022a400080011ff */
[----:B--2---:R-:W-:Y:S05]  /*7e00*/  @!P0 NANOSLEEP.SYNCS 0x989680 ;  /* 0x009896800000895d */ /* 0x004fea0003900000 */
[----:B------:R-:W2:Y:S02]  /*7e10*/  @!P0 SYNCS.PHASECHK.TRANS64 P0, [R0+URZ], R3 ;  /* 0x00000003000085a7 */ /* 0x000ea400080010ff */
[----:B--2---:R-:W-:Y:S05]  /*7e20*/  @!P0 BRA `(.L_x_168) ;  /* 0xfffffffc00f08947 */ /* 0x004fea000383ffff */
[----:B------:R-:W-:Y:S05]  /*7e30*/  BRA `(.L_x_169) ;  /* 0xffffffb800887947 */ /* 0x000fea000383ffff */
.L_x_65:
[----:B------:R-:W-:-:S07]  /*7e40*/  MOV R0, UR4 ;  /* 0x0000000400007c02 */ /* 0x000fce0008000f00 */
.L_x_170:
[----:B-1----:R1:W2:Y:S02]  /*7e50*/  SYNCS.PHASECHK.TRANS64.TRYWAIT P0, [R0+URZ], R3 ;  /* 0x00000003000075a7 */ /* 0x0022a400080011ff */
[----:B--2---:R-:W-:Y:S05]  /*7e60*/  @!P0 NANOSLEEP.SYNCS 0x989680 ;  /* 0x009896800000895d */ /* 0x004fea0003900000 */
[----:B------:R-:W2:Y:S02]  /*7e70*/  @!P0 SYNCS.PHASECHK.TRANS64 P0, [R0+URZ], R3 ;  /* 0x00000003000085a7 */ /* 0x000ea400080010ff */
[----:B--2---:R-:W-:Y:S05]  /*7e80*/  @!P0 BRA `(.L_x_170) ;  /* 0xfffffffc00f08947 */ /* 0x004fea000383ffff */
[----:B------:R-:W-:Y:S05]  /*7e90*/  BRA `(.L_x_171) ;  /* 0xffffffb800947947 */ /* 0x000fea000383ffff */
.L_x_66:
[----:B------:R-:W-:-:S07]  /*7ea0*/  MOV R0, UR4 ;  /* 0x0000000400007c02 */ /* 0x000fce0008000f00 */
.L_x_172:
[----:B-1----:R1:W2:Y:S02]  /*7eb0*/  SYNCS.PHASECHK.TRANS64.TRYWAIT P0, [R0+URZ], R3 ;  /* 0x00000003000075a7 */ /* 0x0022a400080011ff */
[----:B--2---:R-:W-:Y:S05]  /*7ec0*/  @!P0 NANOSLEEP.SYNCS 0x989680 ;  /* 0x009896800000895d */ /* 0x004fea0003900000 */
[----:B------:R-:W2:Y:S02]  /*7ed0*/  @!P0 SYNCS.PHASECHK.TRANS64 P0, [R0+URZ], R3 ;  /* 0x00000003000085a7 */ /* 0x000ea400080010ff */
[----:B--2---:R-:W-:Y:S05]  /*7ee0*/  @!P0 BRA `(.L_x_172) ;  /* 0xfffffffc00f08947 */ /* 0x004fea000383ffff */
[----:B------:R-:W-:Y:S05]  /*7ef0*/  BRA `(.L_x_173) ;  /* 0xffffffb800a07947 */ /* 0x000fea000383ffff */
.L_x_69:
[----:B------:R-:W-:-:S07]  /*7f00*/  MOV R4, UR42 ;  /* 0x0000002a00047c02 */ /* 0x000fce0008000f00 */
.L_x_174:
[----:B--2---:R2:W3:Y:S02]  /*7f10*/  SYNCS.PHASECHK.TRANS64.TRYWAIT P1, [R4+URZ+0x1d8], R7 ;  /* 0x0001d807040075a7 */ /* 0x0044e400080211ff */
[----:B---3--:R-:W-:Y:S05]  /*7f20*/  @!P1 NANOSLEEP.SYNCS 0x989680 ;  /* 0x009896800000995d */ /* 0x008fea0003900000 */
[----:B------:R-:W3:Y:S02]  /*7f30*/  @!P1 SYNCS.PHASECHK.TRANS64 P1, [R4+URZ+0x1d8], R7 ;  /* 0x0001d807040095a7 */ /* 0x000ee400080210ff */
[----:B---3--:R-:W-:Y:S05]  /*7f40*/  @!P1 BRA `(.L_x_174) ;  /* 0xfffffffc00f09947 */ /* 0x008fea000383ffff */
[----:B------:R-:W-:Y:S05]  /*7f50*/  BRA `(.L_x_175) ;  /* 0xffffffbc00047947 */ /* 0x000fea000383ffff */
.L_x_70:
[----:B--2---:R-:W-:-:S07]  /*7f60*/  MOV R4, UR42 ;  /* 0x0000002a00047c02 */ /* 0x004fce0008000f00 */
.L_x_176:
[----:B--2---:R2:W3:Y:S02]  /*7f70*/  SYNCS.PHASECHK.TRANS64.TRYWAIT P1, [R4+URZ+0x1d0], R5 ;  /* 0x0001d005040075a7 */ /* 0x0044e400080211ff */
[----:B---3--:R-:W-:Y:S05]  /*7f80*/  @!P1 NANOSLEEP.SYNCS 0x989680 ;  /* 0x009896800000995d */ /* 0x008fea0003900000 */
[----:B------:R-:W3:Y:S02]  /*7f90*/  @!P1 SYNCS.PHASECHK.TRANS64 P1, [R4+URZ+0x1d0], R5 ;  /* 0x0001d005040095a7 */ /* 0x000ee400080210ff */
[----:B---3--:R-:W-:Y:S05]  /*7fa0*/  @!P1 BRA `(.L_x_176) ;  /* 0xfffffffc00f09947 */ /* 0x008fea000383ffff */
[----:B------:R-:W-:Y:S05]  /*7fb0*/  BRA `(.L_x_177) ;  /* 0xffffffbc000c7947 */ /* 0x000fea000383ffff */
.L_x_78:
[----:B------:R-:W-:-:S07]  /*7fc0*/  MOV R0, UR6 ;  /* 0x0000000600007c02 */ /* 0x000fce0008000f00 */
.L_x_178:
[----:B--2---:R2:W3:Y:S02]  /*7fd0*/  SYNCS.PHASECHK.TRANS64.TRYWAIT P0, [R0+URZ+0x1d0], R5 ;  /* 0x0001d005000075a7 */ /* 0x0044e400080011ff */
[----:B---3--:R-:W-:Y:S05]  /*7fe0*/  @!P0 NANOSLEEP.SYNCS 0x989680 ;  /* 0x009896800000895d */ /* 0x008fea0003900000 */
[----:B------:R-:W3:Y:S02]  /*7ff0*/  @!P0 SYNCS.PHASECHK.TRANS64 P0, [R0+URZ+0x1d0], R5 ;  /* 0x0001d005000085a7 */ /* 0x000ee400080010ff */
[----:B---3--:R-:W-:Y:S05]  /*8000*/  @!P0 BRA `(.L_x_178) ;  /* 0xfffffffc00f08947 */ /* 0x008fea000383ffff */
[----:B------:R-:W-:Y:S05]  /*8010*/  BRA `(.L_x_179) ;  /* 0xffffffc000847947 */ /* 0x000fea000383ffff */
.L_x_79:
[----:B------:R-:W-:-:S07]  /*8020*/  MOV R5, UR8 ;  /* 0x0000000800057c02 */ /* 0x000fce0008000f00 */
.L_x_180:
[----:B--2---:R2:W3:Y:S02]  /*8030*/  SYNCS.PHASECHK.TRANS64.TRYWAIT P0, [R5+URZ+0x1f0], R0 ;  /* 0x0001f000050075a7 */ /* 0x0044e400080011ff */
[----:B---3--:R-:W-:Y:S05]  /*8040*/  @!P0 NANOSLEEP.SYNCS 0x989680 ;  /* 0x009896800000895d */ /* 0x008fea0003900000 */
[----:B------:R-:W3:Y:S02]  /*8050*/  @!P0 SYNCS.PHASECHK.TRANS64 P0, [R5+URZ+0x1f0], R0 ;  /* 0x0001f000050085a7 */ /* 0x000ee400080010ff */
[----:B---3--:R-:W-:Y:S05]  /*8060*/  @!P0 BRA `(.L_x_180) ;  /* 0xfffffffc00f08947 */ /* 0x008fea000383ffff */
[----:B------:R-:W-:Y:S05]  /*8070*/  BRA `(.L_x_181) ;  /* 0xffffffc000a07947 */ /* 0x000fea000383ffff */
.L_x_82:
[----:B--2---:R-:W-:Y:S07]  /*8080*/  MOV R0, UR7 ;  /* 0x0000000700007c02 */ /* 0x004fee0008000f00 */
.L_x_182:
[----:B--2---:R2:W3:Y:S02]  /*8090*/  SYNCS.PHASECHK.TRANS64.TRYWAIT P0, [R0+URZ], R5 ;  /* 0x00000005000075a7 */ /* 0x0044e400080011ff */
[----:B---3--:R-:W-:Y:S05]  /*80a0*/  @!P0 NANOSLEEP.SYNCS 0x989680 ;  /* 0x009896800000895d */ /* 0x008fea0003900000 */
[----:B------:R-:W3:Y:S02]  /*80b0*/  @!P0 SYNCS.PHASECHK.TRANS64 P0, [R0+URZ], R5 ;  /* 0x00000005000085a7 */ /* 0x000ee400080010ff */
[----:B---3--:R-:W-:Y:S05]  /*80c0*/  @!P0 BRA `(.L_x_182) ;  /* 0xfffffffc00f08947 */ /* 0x008fea000383ffff */
[----:B------:R-:W-:Y:S05]  /*80d0*/  BRA `(.L_x_81) ;  /* 0xffffffc000c47947 */ /* 0x000fea000383ffff */
.L_x_85:
[----:B------:R-:W-:-:S07]  /*80e0*/  MOV R0, UR5 ;  /* 0x0000000500007c02 */ /* 0x000fce0008000f00 */
.L_x_183:
[----:B--2---:R2:W4:Y:S02]  /*80f0*/  SYNCS.PHASECHK.TRANS64.TRYWAIT P0, [R0+URZ], R3 ;  /* 0x00000003000075a7 */ /* 0x00452400080011ff */
[----:B----4-:R-:W-:Y:S05]  /*8100*/  @!P0 NANOSLEEP.SYNCS 0x989680 ;  /* 0x009896800000895d */ /* 0x010fea0003900000 */
[----:B------:R-:W4:Y:S02]  /*8110*/  @!P0 SYNCS.PHASECHK.TRANS64 P0, [R0+URZ], R3 ;  /* 0x00000003000085a7 */ /* 0x000f2400080010ff */
[----:B----4-:R-:W-:Y:S05]  /*8120*/  @!P0 BRA `(.L_x_183) ;  /* 0xfffffffc00f08947 */ /* 0x010fea000383ffff */
[----:B------:R-:W-:Y:S05]  /*8130*/  BRA `(.L_x_184) ;  /* 0xffffffc4008c7947 */ /* 0x000fea000383ffff */
.L_x_86:
[----:B------:R-:W-:-:S07]  /*8140*/  MOV R0, UR7 ;  /* 0x0000000700007c02 */ /* 0x000fce0008000f00 */
.L_x_185:
[----:B--2---:R2:W4:Y:S02]  /*8150*/  SYNCS.PHASECHK.TRANS64.TRYWAIT P0, [R0+URZ], R3 ;  /* 0x00000003000075a7 */ /* 0x00452400080011ff */
[----:B----4-:R-:W-:Y:S05]  /*8160*/  @!P0 NANOSLEEP.SYNCS 0x989680 ;  /* 0x009896800000895d */ /* 0x010fea0003900000 */
[----:B------:R-:W4:Y:S02]  /*8170*/  @!P0 SYNCS.PHASECHK.TRANS64 P0, [R0+URZ], R3 ;  /* 0x00000003000085a7 */ /* 0x000f2400080010ff */
[----:B----4-:R-:W-:Y:S05]  /*8180*/  @!P0 BRA `(.L_x_185) ;  /* 0xfffffffc00f08947 */ /* 0x010fea000383ffff */
[----:B------:R-:W-:Y:S05]  /*8190*/  BRA `(.L_x_186) ;  /* 0xffffffc400987947 */ /* 0x000fea000383ffff */
.L_x_91:
[----:B------:R-:W-:Y:S07]  /*81a0*/  MOV R0, UR16 ;  /* 0x0000001000007c02 */ /* 0x000fee0008000f00 */
.L_x_187:
[----:B---3--:R3:W1:Y:S02]  /*81b0*/  SYNCS.PHASECHK.TRANS64.TRYWAIT P0, [R0+URZ+0x1d0], R3 ;  /* 0x0001d003000075a7 */ /* 0x00866400080011ff */
[----:B-1----:R-:W-:Y:S05]  /*81c0*/  @!P0 NANOSLEEP.SYNCS 0x989680 ;  /* 0x009896800000895d */ /* 0x002fea0003900000 */
[----:B------:R-:W1:Y:S02]  /*81d0*/  @!P0 SYNCS.PHASECHK.TRANS64 P0, [R0+URZ+0x1d0], R3 ;  /* 0x0001d003000085a7 */ /* 0x000e6400080010ff */
[----:B-1----:R-:W-:Y:S05]  /*81e0*/  @!P0 BRA `(.L_x_187) ;  /* 0xfffffffc00f08947 */ /* 0x002fea000383ffff */
[----:B------:R-:W-:Y:S05]  /*81f0*/  BRA `(.L_x_188) ;  /* 0xffffffc800987947 */ /* 0x000fea000383ffff */
.L_x_94:
[----:B------:R-:W-:Y:S07]  /*8200*/  MOV R0, UR16 ;  /* 0x0000001000007c02 */ /* 0x000fee0008000f00 */
.L_x_189:
[----:B-1----:R1:W2:Y:S02]  /*8210*/  SYNCS.PHASECHK.TRANS64.TRYWAIT P0, [R0+URZ+0x1c8], R3 ;  /* 0x0001c803000075a7 */ /* 0x0022a400080011ff */
[----:B--2---:R-:W-:Y:S05]  /*8220*/  @!P0 NANOSLEEP.SYNCS 0x989680 ;  /* 0x009896800000895d */ /* 0x004fea0003900000 */
[----:B------:R-:W2:Y:S02]  /*8230*/  @!P0 SYNCS.PHASECHK.TRANS64 P0, [R0+URZ+0x1c8], R3 ;  /* 0x0001c803000085a7 */ /* 0x000ea400080010ff */
[----:B--2---:R-:W-:Y:S05]  /*8240*/  @!P0 BRA `(.L_x_189) ;  /* 0xfffffffc00f08947 */ /* 0x004fea000383ffff */
[----:B------:R-:W-:Y:S05]  /*8250*/  BRA `(.L_x_93) ;  /* 0xffffffcc007c7947 */ /* 0x000fea000383ffff */
.L_x_97:
[----:B------:R-:W-:Y:S07]  /*8260*/  MOV R3, UR16 ;  /* 0x0000001000037c02 */ /* 0x000fee0008000f00 */
.L_x_190:
[----:B-1----:R1:W2:Y:S02]  /*8270*/  SYNCS.PHASECHK.TRANS64.TRYWAIT P2, [R3+URZ+0x1b8], R26 ;  /* 0x0001b81a030075a7 */ /* 0x0022a400080411ff */
[----:B--2---:R-:W-:Y:S05]  /*8280*/  @!P2 NANOSLEEP.SYNCS 0x989680 ;  /* 0x009896800000a95d */ /* 0x004fea0003900000 */
[----:B------:R-:W2:Y:S02]  /*8290*/  @!P2 SYNCS.PHASECHK.TRANS64 P2, [R3+URZ+0x1b8], R26 ;  /* 0x0001b81a0300a5a7 */ /* 0x000ea400080410ff */
[----:B--2---:R-:W-:Y:S05]  /*82a0*/  @!P2 BRA `(.L_x_190) ;  /* 0xfffffffc00f0a947 */ /* 0x004fea000383ffff */
[----:B------:R-:W-:Y:S05]  /*82b0*/  BRA `(.L_x_191) ;  /* 0xffffffd000107947 */ /* 0x000fea000383ffff */
.L_x_100:
[----:B------:R-:W-:Y:S07]  /*82c0*/  MOV R0, UR41 ;  /* 0x0000002900007c02 */ /* 0x000fee0008000f00 */
.L_x_192:
[----:B-1----:R1:W2:Y:S02]  /*82d0*/  SYNCS.PHASECHK.TRANS64.TRYWAIT P0, [R0+URZ+0x1d0], R3 ;  /* 0x0001d003000075a7 */ /* 0x0022a400080011ff */
[----:B--2---:R-:W-:Y:S05]  /*82e0*/  @!P0 NANOSLEEP.SYNCS 0x989680 ;  /* 0x009896800000895d */ /* 0x004fea0003900000 */
[----:B------:R-:W2:Y:S02]  /*82f0*/  @!P0 SYNCS.PHASECHK.TRANS64 P0, [R0+URZ+0x1d0], R3 ;  /* 0x0001d003000085a7 */ /* 0x000ea400080010ff */
[----:B--2---:R-:W-:Y:S05]  /*8300*/  @!P0 BRA `(.L_x_192) ;  /* 0xfffffffc00f08947 */ /* 0x004fea000383ffff */
[----:B------:R-:W-:Y:S05]  /*8310*/  BRA `(.L_x_193) ;  /* 0xffffffd4009c7947 */ /* 0x000fea000383ffff */
.L_x_111:
[----:B-1----:R-:W-:Y:S04]  /*8320*/  MOV R0, UR41 ;  /* 0x0000002900007c02 */ /* 0x002fe80008000f00 */
[----:B------:R1:W2:Y:S03]  /*8330*/  SYNCS.PHASECHK.TRANS64.TRYWAIT P1, [R0+URZ+0x1b0], R5 ;  /* 0x0001b005000075a7 */ /* 0x0002a600080211ff */
[----:B--2---:R-:W-:Y:S05]  /*8340*/  @!P1 NANOSLEEP.SYNCS 0x989680 ;  /* 0x009896800000995d */ /* 0x004fea0003900000 */
[----:B------:R-:W2:Y:S02]  /*8350*/  @!P1 SYNCS.PHASECHK.TRANS64 P1, [R0+URZ+0x1b0], R5 ;  /* 0x0001b005000095a7 */ /* 0x000ea400080210ff */
[----:B--2---:R-:W-:Y:S05]  /*8360*/  @!P1 BRA `(.L_x_111) ;  /* 0xfffffffc00ec9947 */ /* 0x004fea000383ffff */
[----:B------:R-:W-:Y:S05]  /*8370*/  BRA `(.L_x_110) ;  /* 0xffffffe000847947 */ /* 0x000fea000383ffff */
.L_x_113:
[----:B------:R1:W1:Y:S02]  /*8380*/  SYNCS.PHASECHK.TRANS64.TRYWAIT P1, [R96+URZ+0x1e0], R3 ;  /* 0x0001e003600075a7 */ /* 0x00026400080211ff */
[----:B-1----:R-:W-:Y:S05]  /*8390*/  @!P1 NANOSLEEP.SYNCS 0x989680 ;  /* 0x009896800000995d */ /* 0x002fea0003900000 */
[----:B------:R-:W1:Y:S02]  /*83a0*/  @!P1 SYNCS.PHASECHK.TRANS64 P1, [R96+URZ+0x1e0], R3 ;  /* 0x0001e003600095a7 */ /* 0x000e6400080210ff */
[----:B-1----:R-:W-:Y:S05]  /*83b0*/  @!P1 BRA `(.L_x_113) ;  /* 0xfffffffc00f09947 */ /* 0x002fea000383ffff */
[----:B------:R-:W-:Y:S05]  /*83c0*/  BRA `(.L_x_112) ;  /* 0xffffffe000c07947 */ /* 0x000fea000383ffff */
        .weak           $__internal_0_$__cuda_sm10x_tcgen05_guardrail_trap_col_being_dealloced_not_returned_by_alloc
        .type           $__internal_0_$__cuda_sm10x_tcgen05_guardrail_trap_col_being_dealloced_not_returned_by_alloc,@function
        .size           $__internal_0_$__cuda_sm10x_tcgen05_guardrail_trap_col_being_dealloced_not_returned_by_alloc,($__internal_1_$__cuda_sm10x_tcgen05_guardrail_trap_phase_invalid_during_alloc - $__internal_0_$__cuda_sm10x_tcgen05_guardrail_trap_col_being_dealloced_not_returned_by_alloc)
$__internal_0_$__cuda_sm10x_tcgen05_guardrail_trap_col_being_dealloced_not_returned_by_alloc:
[----:B------:R-:W-:Y:S05]  /*83d0*/  BPT.TRAP 0x1 ;  /* 0x000000040000795c */ /* 0x000fea0000300000 */
[----:B------:R-:W-:-:S04]  /*83e0*/  HFMA2 R3, -RZ, RZ, 0, 0 ;  /* 0x00000000ff037431 */ /* 0x000fc800000001ff */
[----:B------:R-:W-:Y:S05]  /*83f0*/  RET.REL.NODEC R2 `(_ZN7cutlass13device_kernelINS_4conv6kernel13ConvUniversalINS1_16ConvProblemShapeILNS1_8OperatorE1ELi2EEENS1_10collective14CollectiveConvINS1_47MainloopSm100TmaUmmaWarpSpecializedImplicitGemmILS5_1ELi27ELi2ELi1ELi2EN4cute5tupleIJNSA_1CILi2EEENSC_ILi1EEESE_EEEEENSB_IJNSC_ILi64EEESH_NSB_IJSH_EEEEEENS_12float_e4m3_tESK_NSA_8TiledMMAINSA_8MMA_AtomIJNSA_10MMA_TraitsINSA_19SM100_MMA_F8F6F4_SSEJSK_SK_fSH_SH_NSA_17integral_constantINSA_4UMMA5MajorELSR_0EEENSP_ISR_LSR_1EEENSP_INSQ_7ScaleInELSU_0EEESV_EEEEEENSA_6LayoutINSB_IJSE_SE_SE_EEENSB_IJNSC_ILi0EEES10_S10_EEEEENSB_IJNSA_10UnderscoreES13_S13_EEEEENS7_6detail27Sm100ImplicitGemmTileTraitsINSA_20SM90_TMA_LOAD_IM2COLENSA_14ComposedLayoutINSA_7SwizzleILi2ELi4ELi3EEENSA_18smem_ptr_flag_bitsILi8EEENSY_INSB_IJNSC_ILi8EEESH_EEENSB_IJSH_SE_EEEEEEEvEENS17_INSA_23SM90_TMA_LOAD_MULTICASTENS19_IS1B_S1D_NSY_INSB_IJSH_S1E_EEENSB_IJSE_SH_EEEEEEEvEEEENS_8epilogue10collective18CollectiveEpilogueINS1R_23Sm100TmaWarpSpecializedILi1ELi1ELi32ELb0ELb0EEEJSJ_NSB_IJNSY_ISH_SE_EES1W_EEESK_NSB_IJNSB_IJlllEEESE_S10_EEESK_S1Z_NS1R_6fusion15FusionCallbacksIS1V_NS20_17LinearCombinationISK_fSK_fLNS_15FloatRoundStyleE2EEESJ_S1X_JEEENSA_5SM1004TMEM4LOAD26SM100_TMEM_LOAD_16dp32b32xES18_S1I_NSA_39AutoVectorizingCopyWithAssumedAlignmentILi128EEENSA_21SM90_TMA_STORE_IM2COLES1I_S2B_S2B_EEEvvEEEEvNT_6ParamsE) ;  /* 0xffffff7c02007950 */ /* 0x000fea0003c3ffff */
        .weak           $__internal_1_$__cuda_sm10x_tcgen05_guardrail_trap_phase_invalid_during_alloc
        .type           $__internal_1_$__cuda_sm10x_tcgen05_guardrail_trap_phase_invalid_during_alloc,@function
        .size           $__internal_1_$__cuda_sm10x_tcgen05_guardrail_trap_phase_invalid_during_alloc,($__internal_2_$__cuda_sm10x_tcgen05_guardrail_trap_unallocated_columns_being_dealloced - $__internal_1_$__cuda_sm10x_tcgen05_guardrail_trap_phase_invalid_during_alloc)
$__internal_1_$__cuda_sm10x_tcgen05_guardrail_trap_phase_invalid_during_alloc:
[----:B------:R-:W-:Y:S05]  /*8400*/  BPT.TRAP 0x1 ;  /* 0x000000040000795c */ /* 0x000fea0000300000 */
[----:B------:R-:W-:-:S04]  /*8410*/  MOV R3, 0x0 ;  /* 0x0000000000037802 */ /* 0x000fc80000000f00 */
[----:B------:R-:W-:Y:S05]  /*8420*/  RET.REL.NODEC R2 `(_ZN7cutlass13device_kernelINS_4conv6kernel13ConvUniversalINS1_16ConvProblemShapeILNS1_8OperatorE1ELi2EEENS1_10collective14CollectiveConvINS1_47MainloopSm100TmaUmmaWarpSpecializedImplicitGemmILS5_1ELi27ELi2ELi1ELi2EN4cute5tupleIJNSA_1CILi2EEENSC_ILi1EEESE_EEEEENSB_IJNSC_ILi64EEESH_NSB_IJSH_EEEEEENS_12float_e4m3_tESK_NSA_8TiledMMAINSA_8MMA_AtomIJNSA_10MMA_TraitsINSA_19SM100_MMA_F8F6F4_SSEJSK_SK_fSH_SH_NSA_17integral_constantINSA_4UMMA5MajorELSR_0EEENSP_ISR_LSR_1EEENSP_INSQ_7ScaleInELSU_0EEESV_EEEEEENSA_6LayoutINSB_IJSE_SE_SE_EEENSB_IJNSC_ILi0EEES10_S10_EEEEENSB_IJNSA_10UnderscoreES13_S13_EEEEENS7_6detail27Sm100ImplicitGemmTileTraitsINSA_20SM90_TMA_LOAD_IM2COLENSA_14ComposedLayoutINSA_7SwizzleILi2ELi4ELi3EEENSA_18smem_ptr_flag_bitsILi8EEENSY_INSB_IJNSC_ILi8EEESH_EEENSB_IJSH_SE_EEEEEEEvEENS17_INSA_23SM90_TMA_LOAD_MULTICASTENS19_IS1B_S1D_NSY_INSB_IJSH_S1E_EEENSB_IJSE_SH_EEEEEEEvEEEENS_8epilogue10collective18CollectiveEpilogueINS1R_23Sm100TmaWarpSpecializedILi1ELi1ELi32ELb0ELb0EEEJSJ_NSB_IJNSY_ISH_SE_EES1W_EEESK_NSB_IJNSB_IJlllEEESE_S10_EEESK_S1Z_NS1R_6fusion15FusionCallbacksIS1V_NS20_17LinearCombinationISK_fSK_fLNS_15FloatRoundStyleE2EEESJ_S1X_JEEENSA_5SM1004TMEM4LOAD26SM100_TMEM_LOAD_16dp32b32xES18_S1I_NSA_39AutoVectorizingCopyWithAssumedAlignmentILi128EEENSA_21SM90_TMA_STORE_IM2COLES1I_S2B_S2B_EEEvvEEEEvNT_6ParamsE) ;  /* 0xffffff7802f47950 */ /* 0x000fea0003c3ffff */
        .weak           $__internal_2_$__cuda_sm10x_tcgen05_guardrail_trap_unallocated_columns_being_dealloced
        .type           $__internal_2_$__cuda_sm10x_tcgen05_guardrail_trap_unallocated_columns_being_dealloced,@function
        .size           $__internal_2_$__cuda_sm10x_tcgen05_guardrail_trap_unallocated_columns_being_dealloced,(.L_x_195 - $__internal_2_$__cuda_sm10x_tcgen05_guardrail_trap_unallocated_columns_being_dealloced)
$__internal_2_$__cuda_sm10x_tcgen05_guardrail_trap_unallocated_columns_being_dealloced:
[----:B------:R-:W-:Y:S05]  /*8430*/  BPT.TRAP 0x1 ;  /* 0x000000040000795c */ /* 0x000fea0000300000 */
[----:B------:R-:W-:-:S04]  /*8440*/  HFMA2 R3, -RZ, RZ, 0, 0 ;  /* 0x00000000ff037431 */ /* 0x000fc800000001ff */
[----:B------:R-:W-:Y:S05]  /*8450*/  RET.REL.NODEC R2 `(_ZN7cutlass13device_kernelINS_4conv6kernel13ConvUniversalINS1_16ConvProblemShapeILNS1_8OperatorE1ELi2EEENS1_10collective14CollectiveConvINS1_47MainloopSm100TmaUmmaWarpSpecializedImplicitGemmILS5_1ELi27ELi2ELi1ELi2EN4cute5tupleIJNSA_1CILi2EEENSC_ILi1EEESE_EEEEENSB_IJNSC_ILi64EEESH_NSB_IJSH_EEEEEENS_12float_e4m3_tESK_NSA_8TiledMMAINSA_8MMA_AtomIJNSA_10MMA_TraitsINSA_19SM100_MMA_F8F6F4_SSEJSK_SK_fSH_SH_NSA_17integral_constantINSA_4UMMA5MajorELSR_0EEENSP_ISR_LSR_1EEENSP_INSQ_7ScaleInELSU_0EEESV_EEEEEENSA_6LayoutINSB_IJSE_SE_SE_EEENSB_IJNSC_ILi0EEES10_S10_EEEEENSB_IJNSA_10UnderscoreES13_S13_EEEEENS7_6detail27Sm100ImplicitGemmTileTraitsINSA_20SM90_TMA_LOAD_IM2COLENSA_14ComposedLayoutINSA_7SwizzleILi2ELi4ELi3EEENSA_18smem_ptr_flag_bitsILi8EEENSY_INSB_IJNSC_ILi8EEESH_EEENSB_IJSH_SE_EEEEEEEvEENS17_INSA_23SM90_TMA_LOAD_MULTICASTENS19_IS1B_S1D_NSY_INSB_IJSH_S1E_EEENSB_IJSE_SH_EEEEEEEvEEEENS_8epilogue10collective18CollectiveEpilogueINS1R_23Sm100TmaWarpSpecializedILi1ELi1ELi32ELb0ELb0EEEJSJ_NSB_IJNSY_ISH_SE_EES1W_EEESK_NSB_IJNSB_IJlllEEESE_S10_EEESK_S1Z_NS1R_6fusion15FusionCallbacksIS1V_NS20_17LinearCombinationISK_fSK_fLNS_15FloatRoundStyleE2EEESJ_S1X_JEEENSA_5SM1004TMEM4LOAD26SM100_TMEM_LOAD_16dp32b32xES18_S1I_NSA_39AutoVectorizingCopyWithAssumedAlignmentILi128EEENSA_21SM90_TMA_STORE_IM2COLES1I_S2B_S2B_EEEvvEEEEvNT_6ParamsE) ;  /* 0xffffff7802e87950 */ /* 0x000fea0003c3ffff */
.L_x_194:
[----:B------:R-:W-:-:S00]  /*8460*/  BRA `(.L_x_194) ;  /* 0xfffffffc00fc7947 */ /* 0x000fc0000383ffff */
[----:B------:R-:W-:-:S00]  /*8470*/  NOP ;  /* 0x0000000000007918 */ /* 0x000fc00000000000 */
        /* <DEDUP_REMOVED lines=8> */
.L_x_195:


//--------------------- .nv.global.init           --------------------------
	.section	.nv.global.init,"aw",@progbits
.nv.global.init:
	.type		$str$29,@object
	.size		$str$29,($str$30 - $str$29)
$str$29:
        /*0000*/ 	.byte	0x28, 0x61, 0x64, 0x64, 0x72, 0x65, 0x73, 0x73, 0x20, 0x26, 0x20, 0x6d, 0x61, 0x73, 0x6b, 0x29
        /*0010*/ 	.byte	0x20, 0x3d, 0x3d, 0x20, 0x30, 0x00
	.type		$str$30,@object
	.size		$str$30,($str$28 - $str$30)
$str$30:
        /*0016*/ 	.byte	0x2f, 0x74, 0x6d, 0x70, 0x2f, 0x63, 0x75, 0x74, 0x6c, 0x61, 0x73, 0x73, 0x5f, 0x73, 0x77, 0x65
        /*0026*/ 	.byte	0x65, 0x70, 0x5f, 0x73, 0x72, 0x63, 0x2f, 0x69, 0x6e, 0x63, 0x6c, 0x75, 0x64, 0x65, 0x2f, 0x63
        /*0036*/ 	.byte	0x75, 0x74, 0x65, 0x2f, 0x70, 0x6f, 0x69, 0x6e, 0x74, 0x65, 0x72, 0x5f, 0x66, 0x6c, 0x61, 0x67
        /*0046*/ 	.byte	0x67, 0x65, 0x64, 0x2e, 0x68, 0x70, 0x70, 0x00
	.type		$str$28,@object
	.size		$str$28,($str$27 - $str$28)
$str$28:
        /*004e*/ 	.byte	0x2f, 0x74, 0x6d, 0x70, 0x2f, 0x63, 0x75, 0x74, 0x6c, 0x61, 0x73, 0x73, 0x5f, 0x73, 0x77, 0x65
        /*005e*/ 	.byte	0x65, 0x70, 0x5f, 0x73, 0x72, 0x63, 0x2f, 0x69, 0x6e, 0x63, 0x6c, 0x75, 0x64, 0x65, 0x2f, 0x63
        /*006e*/ 	.byte	0x75, 0x74, 0x65, 0x2f, 0x61, 0x74, 0x6f, 0x6d, 0x2f, 0x63, 0x6f, 0x70, 0x79, 0x5f, 0x74, 0x72
        /*007e*/ 	.byte	0x61, 0x69, 0x74, 0x73, 0x5f, 0x73, 0x6d, 0x31, 0x30, 0x30, 0x2e, 0x68, 0x70, 0x70, 0x00
	.type		$str$27,@object
	.size		$str$27,(__unnamed_1 - $str$27)
$str$27:
        /*008d*/ 	.byte	0x28, 0x28, 0x75, 0x69, 0x6e, 0x74, 0x33, 0x32, 0x5f, 0x74, 0x28, 0x74, 0x68, 0x72, 0x65, 0x61
        /*009d*/ 	.byte	0x64, 0x49, 0x64, 0x78, 0x2e, 0x78, 0x29, 0x20, 0x2f, 0x20, 0x33, 0x32, 0x29, 0x20, 0x25, 0x20
        /*00ad*/ 	.byte	0x34, 0x29, 0x20, 0x3d, 0x3d, 0x20, 0x28, 0x28, 0x28, 0x74, 0x6d, 0x65, 0x6d, 0x5f, 0x61, 0x64
        /*00bd*/ 	.byte	0x64, 0x72, 0x20, 0x3e, 0x3e, 0x20, 0x31, 0x36, 0x29, 0x20, 0x2f, 0x20, 0x33, 0x32, 0x29, 0x20
        /*00cd*/ 	.byte	0x25, 0x20, 0x34, 0x29, 0x00
	.type		__unnamed_1,@object
	.size		__unnamed_1,(__unnamed_2 - __unnamed_1)
__unnamed_1:
        /*00d2*/ 	.byte	0x61, 0x75, 0x74, 0x6f, 0x20, 0x63, 0x75, 0x74, 0x65, 0x3a, 0x3a, 0x61, 0x73, 0x5f, 0x70, 0x6f
        /* <DEDUP_REMOVED lines=24> */
        /*0262*/ 	.byte	0x3c, 0x34, 0x30, 0x39, 0x36, 0x3e, 0x3e, 0x3e, 0x3e, 0x5d, 0x00
	.type		__unnamed_2,@object
	.size		__unnamed_2,(.L_2 - __unnamed_2)
__unnamed_2:
        /* <DEDUP_REMOVED lines=40> */
        /*04ed*/ 	.byte	0x74, 0x65, 0x3a, 0x3a, 0x43, 0x3c, 0x30, 0x3e, 0x3e, 0x3e, 0x3e, 0x5d, 0x00
.L_2:


//--------------------- .nv.shared._ZN7cutlass13device_kernelINS_4conv6kernel13ConvUniversalINS1_16ConvProblemShapeILNS1_8OperatorE1ELi2EEENS1_10collective14CollectiveConvINS1_47MainloopSm100TmaUmmaWarpSpecializedImplicitGemmILS5_1ELi27ELi2ELi1ELi2EN4cute5tupleIJNSA_1CILi2EEENSC_ILi1EEESE_EEEEENSB_IJNSC_ILi64EEESH_NSB_IJSH_EEEEEENS_12float_e4m3_tESK_NSA_8TiledMMAINSA_8MMA_AtomIJNSA_10MMA_TraitsINSA_19SM100_MMA_F8F6F4_SSEJSK_SK_fSH_SH_NSA_17integral_constantINSA_4UMMA5MajorELSR_0EEENSP_ISR_LSR_1EEENSP_INSQ_7ScaleInELSU_0EEESV_EEEEEENSA_6LayoutINSB_IJSE_SE_SE_EEENSB_IJNSC_ILi0EEES10_S10_EEEEENSB_IJNSA_10UnderscoreES13_S13_EEEEENS7_6detail27Sm100ImplicitGemmTileTraitsINSA_20SM90_TMA_LOAD_IM2COLENSA_14ComposedLayoutINSA_7SwizzleILi2ELi4ELi3EEENSA_18smem_ptr_flag_bitsILi8EEENSY_INSB_IJNSC_ILi8EEESH_EEENSB_IJSH_SE_EEEEEEEvEENS17_INSA_23SM90_TMA_LOAD_MULTICASTENS19_IS1B_S1D_NSY_INSB_IJSH_S1E_EEENSB_IJSE_SH_EEEEEEEvEEEENS_8epilogue10collective18CollectiveEpilogueINS1R_23Sm100TmaWarpSpecializedILi1ELi1ELi32ELb0ELb0EEEJSJ_NSB_IJNSY_ISH_SE_EES1W_EEESK_NSB_IJNSB_IJlllEEESE_S10_EEESK_S1Z_NS1R_6fusion15FusionCallbacksIS1V_NS20_17LinearCombinationISK_fSK_fLNS_15FloatRoundStyleE2EEESJ_S1X_JEEENSA_5SM1004TMEM4LOAD26SM100_TMEM_LOAD_16dp32b32xES18_S1I_NSA_39AutoVectorizingCopyWithAssumedAlignmentILi128EEENSA_21SM90_TMA_STORE_IM2COLES1I_S2B_S2B_EEEvvEEEEvNT_6ParamsE --------------------------
	.section	.nv.shared._ZN7cutlass13device_kernelINS_4conv6kernel13ConvUniversalINS1_16ConvProblemShapeILNS1_8OperatorE1ELi2EEENS1_10collective14CollectiveConvINS1_47MainloopSm100TmaUmmaWarpSpecializedImplicitGemmILS5_1ELi27ELi2ELi1ELi2EN4cute5tupleIJNSA_1CILi2EEENSC_ILi1EEESE_EEEEENSB_IJNSC_ILi64EEESH_NSB_IJSH_EEEEEENS_12float_e4m3_tESK_NSA_8TiledMMAINSA_8MMA_AtomIJNSA_10MMA_TraitsINSA_19SM100_MMA_F8F6F4_SSEJSK_SK_fSH_SH_NSA_17integral_constantINSA_4UMMA5MajorELSR_0EEENSP_ISR_LSR_1EEENSP_INSQ_7ScaleInELSU_0EEESV_EEEEEENSA_6LayoutINSB_IJSE_SE_SE_EEENSB_IJNSC_ILi0EEES10_S10_EEEEENSB_IJNSA_10UnderscoreES13_S13_EEEEENS7_6detail27Sm100ImplicitGemmTileTraitsINSA_20SM90_TMA_LOAD_IM2COLENSA_14ComposedLayoutINSA_7SwizzleILi2ELi4ELi3EEENSA_18smem_ptr_flag_bitsILi8EEENSY_INSB_IJNSC_ILi8EEESH_EEENSB_IJSH_SE_EEEEEEEvEENS17_INSA_23SM90_TMA_LOAD_MULTICASTENS19_IS1B_S1D_NSY_INSB_IJSH_S1E_EEENSB_IJSE_SH_EEEEEEEvEEEENS_8epilogue10collective18CollectiveEpilogueINS1R_23Sm100TmaWarpSpecializedILi1ELi1ELi32ELb0ELb0EEEJSJ_NSB_IJNSY_ISH_SE_EES1W_EEESK_NSB_IJNSB_IJlllEEESE_S10_EEESK_S1Z_NS1R_6fusion15FusionCallbacksIS1V_NS20_17LinearCombinationISK_fSK_fLNS_15FloatRoundStyleE2EEESJ_S1X_JEEENSA_5SM1004TMEM4LOAD26SM100_TMEM_LOAD_16dp32b32xES18_S1I_NSA_39AutoVectorizingCopyWithAssumedAlignmentILi128EEENSA_21SM90_TMA_STORE_IM2COLES1I_S2B_S2B_EEEvvEEEEvNT_6ParamsE,"aw",@nobits
	.sectionflags	@""
	.align	16
	.zero		1024


//--------------------- .nv.shared.reserved.0     --------------------------
	.section	.nv.shared.reserved.0,"aw",@nobits
	.weak		__nv_reservedSMEM_offset_0_alias
	.size		__nv_reservedSMEM_offset_0_alias, 0, 64
	.other		__nv_reservedSMEM_offset_0_alias,@"STO_CUDA_RESERVED_SHARED STV_DEFAULT"
__nv_reservedSMEM_offset_0_alias:
	.zero		0
.nv.shared.reserved.0:
	.zero		64
	.weak		__nv_reservedSMEM_tcgen05_partition
	.type		__nv_reservedSMEM_tcgen05_partition,@object
	.size		__nv_reservedSMEM_tcgen05_partition,(.L_0 - __nv_reservedSMEM_tcgen05_partition)
__nv_reservedSMEM_tcgen05_partition:
	.zero		32
.L_0:


//--------------------- .nv.global                --------------------------
	.section	.nv.global,"aw",@nobits
.nv.global:
	.type		_ZN39_INTERNAL_7ae0d819_4_k_cu_34865e72_33664cute1_E,@object
	.size		_ZN39_INTERNAL_7ae0d819_4_k_cu_34865e72_33664cute1_E,(_ZN39_INTERNAL_7ae0d819_4_k_cu_34865e72_33664cuda3std3__45__cpo6cbeginE - _ZN39_INTERNAL_7ae0d819_4_k_cu_34865e72_33664cute1_E)
_ZN39_INTERNAL_7ae0d819_4_k_cu_34865e72_33664cute1_E:
	.zero		1
	.type		_ZN39_INTERNAL_7ae0d819_4_k_cu_34865e72_33664cuda3std3__45__cpo6cbeginE,@object
	.size		_ZN39_INTERNAL_7ae0d819_4_k_cu_34865e72_33664cuda3std3__45__cpo6cbeginE,(_ZN39_INTERNAL_7ae0d819_4_k_cu_34865e72_33664cuda3std3__48in_placeE - _ZN39_INTERNAL_7ae0d819_4_k_cu_34865e72_33664cuda3std3__45__cpo6cbeginE)
_ZN39_INTERNAL_7ae0d819_4_k_cu_34865e72_33664cuda3std3__45__cpo6cbeginE:
	.zero		1
	.type		_ZN39_INTERNAL_7ae0d819_4_k_cu_34865e72_33664cuda3std3__48in_placeE,@object
	.size		_ZN39_INTERNAL_7ae0d819_4_k_cu_34865e72_33664cuda3std3__48in_placeE,(_ZN39_INTERNAL_7ae0d819_4_k_cu_34865e72_33664cuda3std6ranges3__45__cpo9iter_moveE - _ZN39_INTERNAL_7ae0d819_4_k_cu_34865e72_33664cuda3std3__48in_placeE)
_ZN39_INTERNAL_7ae0d819_4_k_cu_34865e72_33664cuda3std3__48in_placeE:
	.zero		1
	.type		_ZN39_INTERNAL_7ae0d819_4_k_cu_34865e72_33664cuda3std6ranges3__45__cpo9iter_moveE,@object
	.size		_ZN39_INTERNAL_7ae0d819_4_k_cu_34865e72_33664cuda3std6ranges3__45__cpo9iter_moveE,(_ZN39_INTERNAL_7ae0d819_4_k_cu_34865e72_33664cuda3std3__45__cpo5beginE - _ZN39_INTERNAL_7ae0d819_4_k_cu_34865e72_33664cuda3std6ranges3__45__cpo9iter_moveE)
_ZN39_INTERNAL_7ae0d819_4_k_cu_34865e72_33664cuda3std6ranges3__45__cpo9iter_moveE:
	.zero		1
	.type		_ZN39_INTERNAL_7ae0d819_4_k_cu_34865e72_33664cuda3std3__45__cpo5beginE,@object
	.size		_ZN39_INTERNAL_7ae0d819_4_k_cu_34865e72_33664cuda3std3__45__cpo5beginE,(_ZN39_INTERNAL_7ae0d819_4_k_cu_34865e72_33664cuda3std3__441_GLOBAL__N__7ae0d819_4_k_cu_34865e72_33666ignoreE - _ZN39_INTERNAL_7ae0d819_4_k_cu_34865e72_33664cuda3std3__45__cpo5beginE)
_ZN39_INTERNAL_7ae0d819_4_k_cu_34865e72_33664cuda3std3__45__cpo5beginE:
	.zero		1
	.type		_ZN39_INTERNAL_7ae0d819_4_k_cu_34865e72_33664cuda3std3__441_GLOBAL__N__7ae0d819_4_k_cu_34865e72_33666ignoreE,@object
	.size		_ZN39_INTERNAL_7ae0d819_4_k_cu_34865e72_33664cuda3std3__441_GLOBAL__N__7ae0d819_4_k_cu_34865e72_33666ignoreE,(_ZN39_INTERNAL_7ae0d819_4_k_cu_34865e72_33664cute7productE - _ZN39_INTERNAL_7ae0d819_4_k_cu_34865e72_33664cuda3std3__441_GLOBAL__N__7ae0d819_4_k_cu_34865e72_33666ignoreE)
_ZN39_INTERNAL_7ae0d819_4_k_cu_34865e72_33664cuda3std3__441_GLOBAL__N__7ae0d819_4_k_cu_34865e72_33666ignoreE:
	.zero		1
	.type		_ZN39_INTERNAL_7ae0d819_4_k_cu_34865e72_33664cute7productE,@object
	.size		_ZN39_INTERNAL_7ae0d819_4_k_cu_34865e72_33664cute7productE,(_ZN39_INTERNAL_7ae0d819_4_k_cu_34865e72_33664cuda3std3__45__cpo3endE - _ZN39_INTERNAL_7ae0d819_4_k_cu_34865e72_33664cute7productE)
_ZN39_INTERNAL_7ae0d819_4_k_cu_34865e72_33664cute7productE:
	.zero		1
	.type		_ZN39_INTERNAL_7ae0d819_4_k_cu_34865e72_33664cuda3std3__45__cpo3endE,@object
	.size		_ZN39_INTERNAL_7ae0d819_4_k_cu_34865e72_33664cuda3std3__45__cpo3endE,(_ZN39_INTERNAL_7ae0d819_4_k_cu_34865e72_33664cuda3std3__419piecewise_constructE - _ZN39_INTERNAL_7ae0d819_4_k_cu_34865e72_33664cuda3std3__45__cpo3endE)
_ZN39_INTERNAL_7ae0d819_4_k_cu_34865e72_33664cuda3std3__45__cpo3endE:
	.zero		1
	.type		_ZN39_INTERNAL_7ae0d819_4_k_cu_34865e72_33664cuda3std3__419piecewise_constructE,@object
	.size		_ZN39_INTERNAL_7ae0d819_4_k_cu_34865e72_33664cuda3std3__419piecewise_constructE,(_ZN39_INTERNAL_7ae0d819_4_k_cu_34865e72_33664cuda3std3__45__cpo4cendE - _ZN39_INTERNAL_7ae0d819_4_k_cu_34865e72_33664cuda3std3__419piecewise_constructE)
_ZN39_INTERNAL_7ae0d819_4_k_cu_34865e72_33664cuda3std3__419piecewise_constructE:
	.zero		1
	.type		_ZN39_INTERNAL_7ae0d819_4_k_cu_34865e72_33664cuda3std3__45__cpo4cendE,@object
	.size		_ZN39_INTERNAL_7ae0d819_4_k_cu_34865e72_33664cuda3std3__45__cpo4cendE,(_ZN39_INTERNAL_7ae0d819_4_k_cu_34865e72_33664cuda3std6ranges3__45__cpo4swapE - _ZN39_INTERNAL_7ae0d819_4_k_cu_34865e72_33664cuda3std3__45__cpo4cendE)
_ZN39_INTERNAL_7ae0d819_4_k_cu_34865e72_33664cuda3std3__45__cpo4cendE:
	.zero		1
	.type		_ZN39_INTERNAL_7ae0d819_4_k_cu_34865e72_33664cuda3std6ranges3__45__cpo4swapE,@object
	.size		_ZN39_INTERNAL_7ae0d819_4_k_cu_34865e72_33664cuda3std6ranges3__45__cpo4swapE,(.L_10 - _ZN39_INTERNAL_7ae0d819_4_k_cu_34865e72_33664cuda3std6ranges3__45__cpo4swapE)
_ZN39_INTERNAL_7ae0d819_4_k_cu_34865e72_33664cuda3std6ranges3__45__cpo4swapE:
	.zero		1
.L_10:


//--------------------- .nv.constant0._ZN7cutlass13device_kernelINS_4conv6kernel13ConvUniversalINS1_16ConvProblemShapeILNS1_8OperatorE1ELi2EEENS1_10collective14CollectiveConvINS1_47MainloopSm100TmaUmmaWarpSpecializedImplicitGemmILS5_1ELi27ELi2ELi1ELi2EN4cute5tupleIJNSA_1CILi2EEENSC_ILi1EEESE_EEEEENSB_IJNSC_ILi64EEESH_NSB_IJSH_EEEEEENS_12float_e4m3_tESK_NSA_8TiledMMAINSA_8MMA_AtomIJNSA_10MMA_TraitsINSA_19SM100_MMA_F8F6F4_SSEJSK_SK_fSH_SH_NSA_17integral_constantINSA_4UMMA5MajorELSR_0EEENSP_ISR_LSR_1EEENSP_INSQ_7ScaleInELSU_0EEESV_EEEEEENSA_6LayoutINSB_IJSE_SE_SE_EEENSB_IJNSC_ILi0EEES10_S10_EEEEENSB_IJNSA_10UnderscoreES13_S13_EEEEENS7_6detail27Sm100ImplicitGemmTileTraitsINSA_20SM90_TMA_LOAD_IM2COLENSA_14ComposedLayoutINSA_7SwizzleILi2ELi4ELi3EEENSA_18smem_ptr_flag_bitsILi8EEENSY_INSB_IJNSC_ILi8EEESH_EEENSB_IJSH_SE_EEEEEEEvEENS17_INSA_23SM90_TMA_LOAD_MULTICASTENS19_IS1B_S1D_NSY_INSB_IJSH_S1E_EEENSB_IJSE_SH_EEEEEEEvEEEENS_8epilogue10collective18CollectiveEpilogueINS1R_23Sm100TmaWarpSpecializedILi1ELi1ELi32ELb0ELb0EEEJSJ_NSB_IJNSY_ISH_SE_EES1W_EEESK_NSB_IJNSB_IJlllEEESE_S10_EEESK_S1Z_NS1R_6fusion15FusionCallbacksIS1V_NS20_17LinearCombinationISK_fSK_fLNS_15FloatRoundStyleE2EEESJ_S1X_JEEENSA_5SM1004TMEM4LOAD26SM100_TMEM_LOAD_16dp32b32xES18_S1I_NSA_39AutoVectorizingCopyWithAssumedAlignmentILi128EEENSA_21SM90_TMA_STORE_IM2COLES1I_S2B_S2B_EEEvvEEEEvNT_6ParamsE --------------------------
	.section	.nv.constant0._ZN7cutlass13device_kernelINS_4conv6kernel13ConvUniversalINS1_16ConvProblemShapeILNS1_8OperatorE1ELi2EEENS1_10collective14CollectiveConvINS1_47MainloopSm100TmaUmmaWarpSpecializedImplicitGemmILS5_1ELi27ELi2ELi1ELi2EN4cute5tupleIJNSA_1CILi2EEENSC_ILi1EEESE_EEEEENSB_IJNSC_ILi64EEESH_NSB_IJSH_EEEEEENS_12float_e4m3_tESK_NSA_8TiledMMAINSA_8MMA_AtomIJNSA_10MMA_TraitsINSA_19SM100_MMA_F8F6F4_SSEJSK_SK_fSH_SH_NSA_17integral_constantINSA_4UMMA5MajorELSR_0EEENSP_ISR_LSR_1EEENSP_INSQ_7ScaleInELSU_0EEESV_EEEEEENSA_6LayoutINSB_IJSE_SE_SE_EEENSB_IJNSC_ILi0EEES10_S10_EEEEENSB_IJNSA_10UnderscoreES13_S13_EEEEENS7_6detail27Sm100ImplicitGemmTileTraitsINSA_20SM90_TMA_LOAD_IM2COLENSA_14ComposedLayoutINSA_7SwizzleILi2ELi4ELi3EEENSA_18smem_ptr_flag_bitsILi8EEENSY_INSB_IJNSC_ILi8EEESH_EEENSB_IJSH_SE_EEEEEEEvEENS17_INSA_23SM90_TMA_LOAD_MULTICASTENS19_IS1B_S1D_NSY_INSB_IJSH_S1E_EEENSB_IJSE_SH_EEEEEEEvEEEENS_8epilogue10collective18CollectiveEpilogueINS1R_23Sm100TmaWarpSpecializedILi1ELi1ELi32ELb0ELb0EEEJSJ_NSB_IJNSY_ISH_SE_EES1W_EEESK_NSB_IJNSB_IJlllEEESE_S10_EEESK_S1Z_NS1R_6fusion15FusionCallbacksIS1V_NS20_17LinearCombinationISK_fSK_fLNS_15FloatRoundStyleE2EEESJ_S1X_JEEENSA_5SM1004TMEM4LOAD26SM100_TMEM_LOAD_16dp32b32xES18_S1I_NSA_39AutoVectorizingCopyWithAssumedAlignmentILi128EEENSA_21SM90_TMA_STORE_IM2COLES1I_S2B_S2B_EEEvvEEEEvNT_6ParamsE,"a",@progbits
	.sectionflags	@""
	.align	4
.nv.constant0._ZN7cutlass13device_kernelINS_4conv6kernel13ConvUniversalINS1_16ConvProblemShapeILNS1_8OperatorE1ELi2EEENS1_10collective14CollectiveConvINS1_47MainloopSm100TmaUmmaWarpSpecializedImplicitGemmILS5_1ELi27ELi2ELi1ELi2EN4cute5tupleIJNSA_1CILi2EEENSC_ILi1EEESE_EEEEENSB_IJNSC_ILi64EEESH_NSB_IJSH_EEEEEENS_12float_e4m3_tESK_NSA_8TiledMMAINSA_8MMA_AtomIJNSA_10MMA_TraitsINSA_19SM100_MMA_F8F6F4_SSEJSK_SK_fSH_SH_NSA_17integral_constantINSA_4UMMA5MajorELSR_0EEENSP_ISR_LSR_1EEENSP_INSQ_7ScaleInELSU_0EEESV_EEEEEENSA_6LayoutINSB_IJSE_SE_SE_EEENSB_IJNSC_ILi0EEES10_S10_EEEEENSB_IJNSA_10UnderscoreES13_S13_EEEEENS7_6detail27Sm100ImplicitGemmTileTraitsINSA_20SM90_TMA_LOAD_IM2COLENSA_14ComposedLayoutINSA_7SwizzleILi2ELi4ELi3EEENSA_18smem_ptr_flag_bitsILi8EEENSY_INSB_IJNSC_ILi8EEESH_EEENSB_IJSH_SE_EEEEEEEvEENS17_INSA_23SM90_TMA_LOAD_MULTICASTENS19_IS1B_S1D_NSY_INSB_IJSH_S1E_EEENSB_IJSE_SH_EEEEEEEvEEEENS_8epilogue10collective18CollectiveEpilogueINS1R_23Sm100TmaWarpSpecializedILi1ELi1ELi32ELb0ELb0EEEJSJ_NSB_IJNSY_ISH_SE_EES1W_EEESK_NSB_IJNSB_IJlllEEESE_S10_EEESK_S1Z_NS1R_6fusion15FusionCallbacksIS1V_NS20_17LinearCombinationISK_fSK_fLNS_15FloatRoundStyleE2EEESJ_S1X_JEEENSA_5SM1004TMEM4LOAD26SM100_TMEM_LOAD_16dp32b32xES18_S1I_NSA_39AutoVectorizingCopyWithAssumedAlignmentILi128EEENSA_21SM90_TMA_STORE_IM2COLES1I_S2B_S2B_EEEvvEEEEvNT_6ParamsE:
	.zero		2944


//--------------------- SYMBOLS --------------------------

	.type		.nv.reservedSmem.offset0,@object
	.size		.nv.reservedSmem.offset0,0x4
	.type		.nv.reservedSmem.cap,@object
	.size		.nv.reservedSmem.cap,0x4
	.type		__assertfail,@function
